//
// Generated by NVIDIA NVVM Compiler
//
// Compiler Build ID: CL-36424714
// Cuda compilation tools, release 13.0, V13.0.88
// Based on NVVM 20.0.0
//

.version 9.0
.target sm_100
.address_size 64

	// .globl	rowfilter

.visible .entry rowfilter(
	.param .u64 .ptr .align 1 rowfilter_param_0,
	.param .u64 .ptr .align 1 rowfilter_param_1,
	.param .u64 .ptr .align 1 rowfilter_param_2,
	.param .u32 rowfilter_param_3,
	.param .u32 rowfilter_param_4,
	.param .u32 rowfilter_param_5,
	.param .u32 rowfilter_param_6,
	.param .u32 rowfilter_param_7,
	.param .u32 rowfilter_param_8,
	.param .u32 rowfilter_param_9,
	.param .u32 rowfilter_param_10
)
{
	.reg .pred 	%p<24>;
	.reg .b32 	%r<234>;
	.reg .b32 	%f<38>;
	.reg .b64 	%rd<33>;

	ld.param.u64 	%rd6, [rowfilter_param_0];
	ld.param.u64 	%rd7, [rowfilter_param_1];
	ld.param.u64 	%rd8, [rowfilter_param_2];
	ld.param.u32 	%r65, [rowfilter_param_3];
	ld.param.u32 	%r58, [rowfilter_param_4];
	ld.param.u32 	%r59, [rowfilter_param_5];
	ld.param.u32 	%r60, [rowfilter_param_6];
	ld.param.u32 	%r61, [rowfilter_param_7];
	ld.param.u32 	%r62, [rowfilter_param_8];
	ld.param.u32 	%r64, [rowfilter_param_10];
	cvta.to.global.u64 	%rd1, %rd6;
	cvta.to.global.u64 	%rd2, %rd7;
	cvta.to.global.u64 	%rd3, %rd8;
	mov.u32 	%r66, %ctaid.x;
	mov.u32 	%r1, %ntid.x;
	mov.u32 	%r67, %tid.x;
	mad.lo.s32 	%r68, %r66, %r1, %r67;
	mul.lo.s32 	%r218, %r64, %r68;
	mul.lo.s32 	%r69, %r58, %r65;
	mul.lo.s32 	%r70, %r69, %r59;
	mul.lo.s32 	%r3, %r70, %r60;
	setp.ge.s32 	%p1, %r218, %r3;
	@%p1 bra 	$L__BB0_35;
	ld.param.u32 	%r215, [rowfilter_param_9];
	setp.ge.s32 	%p2, %r215, %r62;
	mov.u32 	%r71, %nctaid.x;
	mul.lo.s32 	%r72, %r1, %r71;
	mul.lo.s32 	%r4, %r72, %r64;
	@%p2 bra 	$L__BB0_3;
$L__BB0_2:
	div.s32 	%r213, %r218, %r64;
	mul.wide.s32 	%rd30, %r213, 4;
	add.s64 	%rd31, %rd1, %rd30;
	mov.b32 	%r214, 0;
	st.global.u32 	[%rd31], %r214;
	add.s32 	%r218, %r218, %r4;
	setp.lt.s32 	%p23, %r218, %r3;
	@%p23 bra 	$L__BB0_2;
	bra.uni 	$L__BB0_35;
$L__BB0_3:
	ld.param.u32 	%r216, [rowfilter_param_9];
	sub.s32 	%r73, %r216, %r62;
	add.s32 	%r74, %r73, 1;
	and.b32  	%r7, %r74, 3;
	and.b32  	%r8, %r74, 1;
	and.b32  	%r75, %r74, -4;
	neg.s32 	%r9, %r75;
$L__BB0_4:
	ld.param.u32 	%r217, [rowfilter_param_9];
	sub.s32 	%r76, %r217, %r62;
	setp.lt.u32 	%p3, %r76, 3;
	div.s32 	%r77, %r218, %r58;
	div.s32 	%r78, %r77, %r59;
	div.s32 	%r79, %r78, %r60;
	div.s32 	%r80, %r218, %r59;
	div.s32 	%r81, %r80, %r60;
	rem.s32 	%r82, %r81, %r58;
	div.s32 	%r83, %r218, %r60;
	rem.s32 	%r84, %r83, %r59;
	mul.lo.s32 	%r85, %r83, %r60;
	sub.s32 	%r11, %r218, %r85;
	mad.lo.s32 	%r86, %r79, %r58, %r82;
	mad.lo.s32 	%r87, %r86, %r59, %r84;
	mul.lo.s32 	%r12, %r87, %r61;
	mov.f32 	%f37, 0f00000000;
	mov.u32 	%r232, %r62;
	@%p3 bra 	$L__BB0_20;
	add.s32 	%r222, %r62, 2;
	sub.s32 	%r224, %r222, %r11;
	sub.s32 	%r89, %r11, %r62;
	add.s32 	%r223, %r89, -3;
	mov.f32 	%f37, 0f00000000;
	mov.b32 	%r221, 2;
	mov.u32 	%r220, %r9;
$L__BB0_6:
	.pragma "nounroll";
	add.s32 	%r21, %r223, 2;
	add.s32 	%r22, %r223, 3;
	setp.lt.s32 	%p4, %r22, 0;
	@%p4 bra 	$L__BB0_8;
	div.s32 	%r96, %r22, %r61;
	shr.u32 	%r97, %r96, 31;
	add.s32 	%r98, %r96, %r97;
	and.b32  	%r99, %r98, -2;
	sub.s32 	%r225, %r96, %r99;
	bra.uni 	$L__BB0_9;
$L__BB0_8:
	add.s32 	%r90, %r224, -3;
	div.s32 	%r91, %r90, %r61;
	shr.u32 	%r92, %r91, 31;
	add.s32 	%r93, %r91, %r92;
	and.b32  	%r94, %r93, -2;
	sub.s32 	%r95, %r94, %r91;
	add.s32 	%r225, %r95, 1;
$L__BB0_9:
	rem.s32 	%r100, %r22, %r61;
	add.s32 	%r101, %r100, %r61;
	rem.s32 	%r102, %r101, %r61;
	setp.eq.s32 	%p5, %r225, 1;
	not.b32 	%r103, %r102;
	add.s32 	%r104, %r61, %r103;
	selp.b32 	%r105, %r104, %r102, %p5;
	add.s32 	%r106, %r105, %r12;
	add.s32 	%r107, %r221, -2;
	mul.wide.s32 	%rd9, %r107, 4;
	add.s64 	%rd4, %rd3, %rd9;
	ld.global.f32 	%f17, [%rd4];
	mul.wide.s32 	%rd10, %r106, 4;
	add.s64 	%rd11, %rd2, %rd10;
	ld.global.f32 	%f18, [%rd11];
	fma.rn.f32 	%f2, %f17, %f18, %f37;
	setp.gt.s32 	%p6, %r21, -1;
	@%p6 bra 	$L__BB0_11;
	add.s32 	%r108, %r224, -2;
	div.s32 	%r109, %r108, %r61;
	shr.u32 	%r110, %r109, 31;
	add.s32 	%r111, %r109, %r110;
	and.b32  	%r112, %r111, -2;
	sub.s32 	%r113, %r112, %r109;
	add.s32 	%r226, %r113, 1;
	bra.uni 	$L__BB0_12;
$L__BB0_11:
	div.s32 	%r114, %r21, %r61;
	shr.u32 	%r115, %r114, 31;
	add.s32 	%r116, %r114, %r115;
	and.b32  	%r117, %r116, -2;
	sub.s32 	%r226, %r114, %r117;
$L__BB0_12:
	rem.s32 	%r118, %r21, %r61;
	add.s32 	%r119, %r118, %r61;
	rem.s32 	%r120, %r119, %r61;
	setp.eq.s32 	%p7, %r226, 1;
	not.b32 	%r121, %r120;
	add.s32 	%r122, %r61, %r121;
	selp.b32 	%r123, %r122, %r120, %p7;
	add.s32 	%r124, %r123, %r12;
	ld.global.f32 	%f19, [%rd4+4];
	mul.wide.s32 	%rd12, %r124, 4;
	add.s64 	%rd13, %rd2, %rd12;
	ld.global.f32 	%f20, [%rd13];
	fma.rn.f32 	%f3, %f19, %f20, %f2;
	add.s32 	%r29, %r21, -1;
	setp.gt.s32 	%p8, %r29, -1;
	@%p8 bra 	$L__BB0_14;
	add.s32 	%r125, %r224, -1;
	div.s32 	%r126, %r125, %r61;
	shr.u32 	%r127, %r126, 31;
	add.s32 	%r128, %r126, %r127;
	and.b32  	%r129, %r128, -2;
	sub.s32 	%r130, %r129, %r126;
	add.s32 	%r227, %r130, 1;
	bra.uni 	$L__BB0_15;
$L__BB0_14:
	div.s32 	%r131, %r29, %r61;
	shr.u32 	%r132, %r131, 31;
	add.s32 	%r133, %r131, %r132;
	and.b32  	%r134, %r133, -2;
	sub.s32 	%r227, %r131, %r134;
$L__BB0_15:
	rem.s32 	%r135, %r29, %r61;
	add.s32 	%r136, %r135, %r61;
	rem.s32 	%r137, %r136, %r61;
	setp.eq.s32 	%p9, %r227, 1;
	not.b32 	%r138, %r137;
	add.s32 	%r139, %r61, %r138;
	selp.b32 	%r140, %r139, %r137, %p9;
	add.s32 	%r141, %r140, %r12;
	ld.global.f32 	%f21, [%rd4+8];
	mul.wide.s32 	%rd14, %r141, 4;
	add.s64 	%rd15, %rd2, %rd14;
	ld.global.f32 	%f22, [%rd15];
	fma.rn.f32 	%f4, %f21, %f22, %f3;
	setp.gt.s32 	%p10, %r223, -1;
	@%p10 bra 	$L__BB0_17;
	div.s32 	%r142, %r224, %r61;
	shr.u32 	%r143, %r142, 31;
	add.s32 	%r144, %r142, %r143;
	and.b32  	%r145, %r144, -2;
	sub.s32 	%r146, %r145, %r142;
	add.s32 	%r228, %r146, 1;
	bra.uni 	$L__BB0_18;
$L__BB0_17:
	div.s32 	%r147, %r223, %r61;
	shr.u32 	%r148, %r147, 31;
	add.s32 	%r149, %r147, %r148;
	and.b32  	%r150, %r149, -2;
	sub.s32 	%r228, %r147, %r150;
$L__BB0_18:
	rem.s32 	%r151, %r223, %r61;
	add.s32 	%r152, %r151, %r61;
	rem.s32 	%r153, %r152, %r61;
	setp.eq.s32 	%p11, %r228, 1;
	not.b32 	%r154, %r153;
	add.s32 	%r155, %r61, %r154;
	selp.b32 	%r156, %r155, %r153, %p11;
	add.s32 	%r157, %r156, %r12;
	ld.global.f32 	%f23, [%rd4+12];
	mul.wide.s32 	%rd16, %r157, 4;
	add.s64 	%rd17, %rd2, %rd16;
	ld.global.f32 	%f24, [%rd17];
	fma.rn.f32 	%f37, %f23, %f24, %f4;
	add.s32 	%r224, %r224, 4;
	add.s32 	%r223, %r223, -4;
	add.s32 	%r222, %r222, 4;
	add.s32 	%r221, %r221, 4;
	add.s32 	%r220, %r220, 4;
	setp.ne.s32 	%p12, %r220, 0;
	@%p12 bra 	$L__BB0_6;
	add.s32 	%r232, %r222, -2;
$L__BB0_20:
	setp.eq.s32 	%p13, %r7, 0;
	@%p13 bra 	$L__BB0_34;
	setp.eq.s32 	%p14, %r7, 1;
	@%p14 bra 	$L__BB0_29;
	sub.s32 	%r43, %r11, %r232;
	setp.gt.s32 	%p15, %r43, -1;
	@%p15 bra 	$L__BB0_24;
	not.b32 	%r158, %r43;
	div.s32 	%r159, %r158, %r61;
	shr.u32 	%r160, %r159, 31;
	add.s32 	%r161, %r159, %r160;
	and.b32  	%r162, %r161, -2;
	sub.s32 	%r163, %r162, %r159;
	add.s32 	%r230, %r163, 1;
	bra.uni 	$L__BB0_25;
$L__BB0_24:
	div.s32 	%r164, %r43, %r61;
	shr.u32 	%r165, %r164, 31;
	add.s32 	%r166, %r164, %r165;
	and.b32  	%r167, %r166, -2;
	sub.s32 	%r230, %r164, %r167;
$L__BB0_25:
	rem.s32 	%r168, %r43, %r61;
	add.s32 	%r169, %r168, %r61;
	rem.s32 	%r170, %r169, %r61;
	setp.eq.s32 	%p16, %r230, 1;
	not.b32 	%r171, %r170;
	add.s32 	%r172, %r61, %r171;
	selp.b32 	%r173, %r172, %r170, %p16;
	add.s32 	%r174, %r173, %r12;
	sub.s32 	%r175, %r232, %r62;
	mul.wide.s32 	%rd18, %r175, 4;
	add.s64 	%rd5, %rd3, %rd18;
	ld.global.f32 	%f26, [%rd5];
	mul.wide.s32 	%rd19, %r174, 4;
	add.s64 	%rd20, %rd2, %rd19;
	ld.global.f32 	%f27, [%rd20];
	fma.rn.f32 	%f8, %f26, %f27, %f37;
	not.b32 	%r176, %r232;
	add.s32 	%r47, %r11, %r176;
	setp.gt.s32 	%p17, %r47, -1;
	@%p17 bra 	$L__BB0_27;
	sub.s32 	%r177, %r232, %r11;
	div.s32 	%r178, %r177, %r61;
	shr.u32 	%r179, %r178, 31;
	add.s32 	%r180, %r178, %r179;
	and.b32  	%r181, %r180, -2;
	sub.s32 	%r182, %r181, %r178;
	add.s32 	%r231, %r182, 1;
	bra.uni 	$L__BB0_28;
$L__BB0_27:
	div.s32 	%r183, %r47, %r61;
	shr.u32 	%r184, %r183, 31;
	add.s32 	%r185, %r183, %r184;
	and.b32  	%r186, %r185, -2;
	sub.s32 	%r231, %r183, %r186;
$L__BB0_28:
	rem.s32 	%r187, %r47, %r61;
	add.s32 	%r188, %r187, %r61;
	rem.s32 	%r189, %r188, %r61;
	setp.eq.s32 	%p18, %r231, 1;
	not.b32 	%r190, %r189;
	add.s32 	%r191, %r61, %r190;
	selp.b32 	%r192, %r191, %r189, %p18;
	add.s32 	%r193, %r192, %r12;
	ld.global.f32 	%f28, [%rd5+4];
	mul.wide.s32 	%rd21, %r193, 4;
	add.s64 	%rd22, %rd2, %rd21;
	ld.global.f32 	%f29, [%rd22];
	fma.rn.f32 	%f37, %f28, %f29, %f8;
	add.s32 	%r232, %r232, 2;
$L__BB0_29:
	setp.eq.s32 	%p19, %r8, 0;
	@%p19 bra 	$L__BB0_34;
	sub.s32 	%r53, %r11, %r232;
	setp.gt.s32 	%p20, %r53, -1;
	@%p20 bra 	$L__BB0_32;
	not.b32 	%r194, %r53;
	div.s32 	%r195, %r194, %r61;
	shr.u32 	%r196, %r195, 31;
	add.s32 	%r197, %r195, %r196;
	and.b32  	%r198, %r197, -2;
	sub.s32 	%r199, %r198, %r195;
	add.s32 	%r233, %r199, 1;
	bra.uni 	$L__BB0_33;
$L__BB0_32:
	div.s32 	%r200, %r53, %r61;
	shr.u32 	%r201, %r200, 31;
	add.s32 	%r202, %r200, %r201;
	and.b32  	%r203, %r202, -2;
	sub.s32 	%r233, %r200, %r203;
$L__BB0_33:
	rem.s32 	%r204, %r53, %r61;
	add.s32 	%r205, %r204, %r61;
	rem.s32 	%r206, %r205, %r61;
	setp.eq.s32 	%p21, %r233, 1;
	not.b32 	%r207, %r206;
	add.s32 	%r208, %r61, %r207;
	selp.b32 	%r209, %r208, %r206, %p21;
	add.s32 	%r210, %r209, %r12;
	sub.s32 	%r211, %r232, %r62;
	mul.wide.s32 	%rd23, %r211, 4;
	add.s64 	%rd24, %rd3, %rd23;
	ld.global.f32 	%f30, [%rd24];
	mul.wide.s32 	%rd25, %r210, 4;
	add.s64 	%rd26, %rd2, %rd25;
	ld.global.f32 	%f31, [%rd26];
	fma.rn.f32 	%f37, %f30, %f31, %f37;
$L__BB0_34:
	ld.param.u64 	%rd32, [rowfilter_param_0];
	div.s32 	%r212, %r218, %r64;
	cvta.to.global.u64 	%rd27, %rd32;
	mul.wide.s32 	%rd28, %r212, 4;
	add.s64 	%rd29, %rd27, %rd28;
	st.global.f32 	[%rd29], %f37;
	add.s32 	%r218, %r218, %r4;
	setp.lt.s32 	%p22, %r218, %r3;
	@%p22 bra 	$L__BB0_4;
$L__BB0_35:
	ret;

}
	// .globl	rowfilter_bwd
.visible .entry rowfilter_bwd(
	.param .u64 .ptr .align 1 rowfilter_bwd_param_0,
	.param .u64 .ptr .align 1 rowfilter_bwd_param_1,
	.param .u64 .ptr .align 1 rowfilter_bwd_param_2,
	.param .u32 rowfilter_bwd_param_3,
	.param .u32 rowfilter_bwd_param_4,
	.param .u32 rowfilter_bwd_param_5,
	.param .u32 rowfilter_bwd_param_6,
	.param .u32 rowfilter_bwd_param_7,
	.param .u32 rowfilter_bwd_param_8,
	.param .u32 rowfilter_bwd_param_9,
	.param .u32 rowfilter_bwd_param_10
)
{
	.reg .pred 	%p<38>;
	.reg .b32 	%r<260>;
	.reg .b32 	%f<38>;
	.reg .b64 	%rd<39>;

	ld.param.u64 	%rd4, [rowfilter_bwd_param_0];
	ld.param.u64 	%rd5, [rowfilter_bwd_param_1];
	ld.param.u64 	%rd6, [rowfilter_bwd_param_2];
	ld.param.u32 	%r67, [rowfilter_bwd_param_3];
	ld.param.u32 	%r60, [rowfilter_bwd_param_4];
	ld.param.u32 	%r61, [rowfilter_bwd_param_5];
	ld.param.u32 	%r62, [rowfilter_bwd_param_6];
	ld.param.u32 	%r63, [rowfilter_bwd_param_7];
	ld.param.u32 	%r64, [rowfilter_bwd_param_8];
	ld.param.u32 	%r66, [rowfilter_bwd_param_10];
	cvta.to.global.u64 	%rd1, %rd4;
	cvta.to.global.u64 	%rd2, %rd5;
	cvta.to.global.u64 	%rd3, %rd6;
	mov.u32 	%r68, %ctaid.x;
	mov.u32 	%r1, %ntid.x;
	mov.u32 	%r69, %tid.x;
	mad.lo.s32 	%r70, %r68, %r1, %r69;
	mul.lo.s32 	%r244, %r66, %r70;
	mul.lo.s32 	%r71, %r60, %r67;
	mul.lo.s32 	%r72, %r71, %r61;
	mul.lo.s32 	%r3, %r72, %r62;
	setp.ge.s32 	%p1, %r244, %r3;
	@%p1 bra 	$L__BB1_35;
	ld.param.u32 	%r241, [rowfilter_bwd_param_9];
	setp.ge.s32 	%p2, %r241, %r64;
	mov.u32 	%r73, %nctaid.x;
	mul.lo.s32 	%r74, %r1, %r73;
	mul.lo.s32 	%r4, %r74, %r66;
	@%p2 bra 	$L__BB1_3;
$L__BB1_2:
	div.s32 	%r239, %r244, %r66;
	mul.wide.s32 	%rd37, %r239, 4;
	add.s64 	%rd38, %rd1, %rd37;
	mov.b32 	%r240, 0;
	st.global.u32 	[%rd38], %r240;
	add.s32 	%r244, %r244, %r4;
	setp.lt.s32 	%p37, %r244, %r3;
	@%p37 bra 	$L__BB1_2;
	bra.uni 	$L__BB1_35;
$L__BB1_3:
	ld.param.u32 	%r242, [rowfilter_bwd_param_9];
	sub.s32 	%r75, %r242, %r64;
	add.s32 	%r76, %r75, 1;
	and.b32  	%r7, %r76, 3;
	and.b32  	%r8, %r76, 1;
	and.b32  	%r77, %r76, -4;
	neg.s32 	%r9, %r77;
$L__BB1_4:
	ld.param.u32 	%r243, [rowfilter_bwd_param_9];
	sub.s32 	%r78, %r243, %r64;
	setp.lt.u32 	%p3, %r78, 3;
	div.s32 	%r79, %r244, %r60;
	div.s32 	%r80, %r79, %r61;
	div.s32 	%r81, %r80, %r62;
	div.s32 	%r82, %r244, %r61;
	div.s32 	%r83, %r82, %r62;
	rem.s32 	%r84, %r83, %r60;
	div.s32 	%r85, %r244, %r62;
	rem.s32 	%r86, %r85, %r61;
	mul.lo.s32 	%r87, %r85, %r62;
	sub.s32 	%r11, %r244, %r87;
	mad.lo.s32 	%r88, %r81, %r60, %r84;
	mad.lo.s32 	%r89, %r88, %r61, %r86;
	mul.lo.s32 	%r12, %r89, %r63;
	mov.f32 	%f37, 0f00000000;
	mov.u32 	%r258, %r64;
	@%p3 bra 	$L__BB1_20;
	not.b32 	%r249, %r64;
	add.s32 	%r250, %r64, 1;
	add.s32 	%r247, %r64, %r11;
	sub.s32 	%r248, -2, %r247;
	mov.f32 	%f37, 0f00000000;
	mov.u32 	%r246, %r9;
$L__BB1_6:
	.pragma "nounroll";
	setp.lt.s32 	%p4, %r247, 0;
	@%p4 bra 	$L__BB1_8;
	div.s32 	%r96, %r247, %r63;
	shr.u32 	%r97, %r96, 31;
	add.s32 	%r98, %r96, %r97;
	and.b32  	%r99, %r98, -2;
	sub.s32 	%r251, %r96, %r99;
	bra.uni 	$L__BB1_9;
$L__BB1_8:
	add.s32 	%r90, %r248, 1;
	div.s32 	%r91, %r90, %r63;
	shr.u32 	%r92, %r91, 31;
	add.s32 	%r93, %r91, %r92;
	and.b32  	%r94, %r93, -2;
	sub.s32 	%r95, %r94, %r91;
	add.s32 	%r251, %r95, 1;
$L__BB1_9:
	rem.s32 	%r100, %r247, %r63;
	add.s32 	%r101, %r100, %r63;
	rem.s32 	%r102, %r101, %r63;
	setp.eq.s32 	%p5, %r251, 1;
	not.b32 	%r103, %r102;
	add.s32 	%r104, %r63, %r103;
	selp.b32 	%r105, %r104, %r102, %p5;
	add.s32 	%r106, %r105, %r12;
	add.s32 	%r107, %r249, 1;
	setp.ge.s32 	%p6, %r247, %r63;
	add.s32 	%r108, %r250, -1;
	selp.b32 	%r109, %r107, %r108, %p6;
	selp.b32 	%r110, %r107, %r109, %p4;
	sub.s32 	%r111, %r110, %r64;
	mul.wide.s32 	%rd7, %r111, 4;
	add.s64 	%rd8, %rd3, %rd7;
	ld.global.f32 	%f17, [%rd8];
	mul.wide.s32 	%rd9, %r106, 4;
	add.s64 	%rd10, %rd2, %rd9;
	ld.global.f32 	%f18, [%rd10];
	fma.rn.f32 	%f2, %f17, %f18, %f37;
	add.s32 	%r25, %r247, 1;
	setp.gt.s32 	%p8, %r25, -1;
	@%p8 bra 	$L__BB1_11;
	div.s32 	%r112, %r248, %r63;
	shr.u32 	%r113, %r112, 31;
	add.s32 	%r114, %r112, %r113;
	and.b32  	%r115, %r114, -2;
	sub.s32 	%r116, %r115, %r112;
	add.s32 	%r252, %r116, 1;
	bra.uni 	$L__BB1_12;
$L__BB1_11:
	div.s32 	%r117, %r25, %r63;
	shr.u32 	%r118, %r117, 31;
	add.s32 	%r119, %r117, %r118;
	and.b32  	%r120, %r119, -2;
	sub.s32 	%r252, %r117, %r120;
$L__BB1_12:
	rem.s32 	%r121, %r25, %r63;
	add.s32 	%r122, %r121, %r63;
	rem.s32 	%r123, %r122, %r63;
	setp.eq.s32 	%p9, %r252, 1;
	not.b32 	%r124, %r123;
	add.s32 	%r125, %r63, %r124;
	selp.b32 	%r126, %r125, %r123, %p9;
	add.s32 	%r127, %r126, %r12;
	setp.ge.s32 	%p10, %r25, %r63;
	setp.lt.s32 	%p11, %r25, 0;
	selp.b32 	%r128, %r249, %r250, %p10;
	selp.b32 	%r129, %r249, %r128, %p11;
	sub.s32 	%r130, %r129, %r64;
	mul.wide.s32 	%rd11, %r130, 4;
	add.s64 	%rd12, %rd3, %rd11;
	ld.global.f32 	%f19, [%rd12];
	mul.wide.s32 	%rd13, %r127, 4;
	add.s64 	%rd14, %rd2, %rd13;
	ld.global.f32 	%f20, [%rd14];
	fma.rn.f32 	%f3, %f19, %f20, %f2;
	add.s32 	%r29, %r247, 2;
	setp.gt.s32 	%p12, %r29, -1;
	@%p12 bra 	$L__BB1_14;
	add.s32 	%r131, %r248, -1;
	div.s32 	%r132, %r131, %r63;
	shr.u32 	%r133, %r132, 31;
	add.s32 	%r134, %r132, %r133;
	and.b32  	%r135, %r134, -2;
	sub.s32 	%r136, %r135, %r132;
	add.s32 	%r253, %r136, 1;
	bra.uni 	$L__BB1_15;
$L__BB1_14:
	div.s32 	%r137, %r29, %r63;
	shr.u32 	%r138, %r137, 31;
	add.s32 	%r139, %r137, %r138;
	and.b32  	%r140, %r139, -2;
	sub.s32 	%r253, %r137, %r140;
$L__BB1_15:
	add.s32 	%r33, %r250, 1;
	rem.s32 	%r141, %r29, %r63;
	add.s32 	%r142, %r141, %r63;
	rem.s32 	%r143, %r142, %r63;
	setp.eq.s32 	%p13, %r253, 1;
	not.b32 	%r144, %r143;
	add.s32 	%r145, %r63, %r144;
	selp.b32 	%r146, %r145, %r143, %p13;
	add.s32 	%r147, %r146, %r12;
	add.s32 	%r148, %r249, -1;
	setp.ge.s32 	%p14, %r29, %r63;
	setp.lt.s32 	%p15, %r29, 0;
	selp.b32 	%r149, %r148, %r33, %p14;
	selp.b32 	%r150, %r148, %r149, %p15;
	sub.s32 	%r151, %r150, %r64;
	mul.wide.s32 	%rd15, %r151, 4;
	add.s64 	%rd16, %rd3, %rd15;
	ld.global.f32 	%f21, [%rd16];
	mul.wide.s32 	%rd17, %r147, 4;
	add.s64 	%rd18, %rd2, %rd17;
	ld.global.f32 	%f22, [%rd18];
	fma.rn.f32 	%f4, %f21, %f22, %f3;
	add.s32 	%r34, %r247, 3;
	setp.gt.s32 	%p16, %r34, -1;
	@%p16 bra 	$L__BB1_17;
	add.s32 	%r152, %r248, -2;
	div.s32 	%r153, %r152, %r63;
	shr.u32 	%r154, %r153, 31;
	add.s32 	%r155, %r153, %r154;
	and.b32  	%r156, %r155, -2;
	sub.s32 	%r157, %r156, %r153;
	add.s32 	%r254, %r157, 1;
	bra.uni 	$L__BB1_18;
$L__BB1_17:
	div.s32 	%r158, %r34, %r63;
	shr.u32 	%r159, %r158, 31;
	add.s32 	%r160, %r158, %r159;
	and.b32  	%r161, %r160, -2;
	sub.s32 	%r254, %r158, %r161;
$L__BB1_18:
	rem.s32 	%r162, %r34, %r63;
	add.s32 	%r163, %r162, %r63;
	rem.s32 	%r164, %r163, %r63;
	setp.eq.s32 	%p17, %r254, 1;
	not.b32 	%r165, %r164;
	add.s32 	%r166, %r63, %r165;
	selp.b32 	%r167, %r166, %r164, %p17;
	add.s32 	%r168, %r167, %r12;
	add.s32 	%r169, %r249, -2;
	add.s32 	%r170, %r33, 1;
	setp.ge.s32 	%p18, %r34, %r63;
	setp.lt.s32 	%p19, %r34, 0;
	selp.b32 	%r171, %r169, %r170, %p18;
	selp.b32 	%r172, %r169, %r171, %p19;
	sub.s32 	%r173, %r172, %r64;
	mul.wide.s32 	%rd19, %r173, 4;
	add.s64 	%rd20, %rd3, %rd19;
	ld.global.f32 	%f23, [%rd20];
	mul.wide.s32 	%rd21, %r168, 4;
	add.s64 	%rd22, %rd2, %rd21;
	ld.global.f32 	%f24, [%rd22];
	fma.rn.f32 	%f37, %f23, %f24, %f4;
	add.s32 	%r250, %r250, 4;
	add.s32 	%r249, %r249, -4;
	add.s32 	%r248, %r248, -4;
	add.s32 	%r247, %r247, 4;
	add.s32 	%r246, %r246, 4;
	setp.ne.s32 	%p20, %r246, 0;
	@%p20 bra 	$L__BB1_6;
	add.s32 	%r258, %r250, -1;
$L__BB1_20:
	setp.eq.s32 	%p21, %r7, 0;
	@%p21 bra 	$L__BB1_34;
	setp.eq.s32 	%p22, %r7, 1;
	@%p22 bra 	$L__BB1_29;
	add.s32 	%r45, %r258, %r11;
	setp.gt.s32 	%p23, %r45, -1;
	@%p23 bra 	$L__BB1_24;
	not.b32 	%r174, %r45;
	div.s32 	%r175, %r174, %r63;
	shr.u32 	%r176, %r175, 31;
	add.s32 	%r177, %r175, %r176;
	and.b32  	%r178, %r177, -2;
	sub.s32 	%r179, %r178, %r175;
	add.s32 	%r256, %r179, 1;
	bra.uni 	$L__BB1_25;
$L__BB1_24:
	div.s32 	%r180, %r45, %r63;
	shr.u32 	%r181, %r180, 31;
	add.s32 	%r182, %r180, %r181;
	and.b32  	%r183, %r182, -2;
	sub.s32 	%r256, %r180, %r183;
$L__BB1_25:
	rem.s32 	%r184, %r45, %r63;
	add.s32 	%r185, %r184, %r63;
	rem.s32 	%r186, %r185, %r63;
	setp.eq.s32 	%p24, %r256, 1;
	not.b32 	%r187, %r186;
	add.s32 	%r188, %r63, %r187;
	selp.b32 	%r189, %r188, %r186, %p24;
	add.s32 	%r190, %r189, %r12;
	neg.s32 	%r191, %r258;
	setp.ge.s32 	%p25, %r45, %r63;
	setp.lt.s32 	%p26, %r45, 0;
	selp.b32 	%r192, %r191, %r258, %p25;
	selp.b32 	%r193, %r191, %r192, %p26;
	sub.s32 	%r194, %r193, %r64;
	mul.wide.s32 	%rd23, %r194, 4;
	add.s64 	%rd24, %rd3, %rd23;
	ld.global.f32 	%f26, [%rd24];
	mul.wide.s32 	%rd25, %r190, 4;
	add.s64 	%rd26, %rd2, %rd25;
	ld.global.f32 	%f27, [%rd26];
	fma.rn.f32 	%f8, %f26, %f27, %f37;
	add.s32 	%r49, %r45, 1;
	setp.gt.s32 	%p27, %r49, -1;
	@%p27 bra 	$L__BB1_27;
	sub.s32 	%r195, -2, %r45;
	div.s32 	%r196, %r195, %r63;
	shr.u32 	%r197, %r196, 31;
	add.s32 	%r198, %r196, %r197;
	and.b32  	%r199, %r198, -2;
	sub.s32 	%r200, %r199, %r196;
	add.s32 	%r257, %r200, 1;
	bra.uni 	$L__BB1_28;
$L__BB1_27:
	div.s32 	%r201, %r49, %r63;
	shr.u32 	%r202, %r201, 31;
	add.s32 	%r203, %r201, %r202;
	and.b32  	%r204, %r203, -2;
	sub.s32 	%r257, %r201, %r204;
$L__BB1_28:
	rem.s32 	%r205, %r49, %r63;
	add.s32 	%r206, %r205, %r63;
	rem.s32 	%r207, %r206, %r63;
	setp.eq.s32 	%p28, %r257, 1;
	not.b32 	%r208, %r207;
	add.s32 	%r209, %r63, %r208;
	selp.b32 	%r210, %r209, %r207, %p28;
	add.s32 	%r211, %r210, %r12;
	not.b32 	%r212, %r258;
	setp.ge.s32 	%p29, %r49, %r63;
	setp.lt.s32 	%p30, %r49, 0;
	add.s32 	%r213, %r258, 1;
	selp.b32 	%r214, %r212, %r213, %p29;
	selp.b32 	%r215, %r212, %r214, %p30;
	sub.s32 	%r216, %r215, %r64;
	mul.wide.s32 	%rd27, %r216, 4;
	add.s64 	%rd28, %rd3, %rd27;
	ld.global.f32 	%f28, [%rd28];
	mul.wide.s32 	%rd29, %r211, 4;
	add.s64 	%rd30, %rd2, %rd29;
	ld.global.f32 	%f29, [%rd30];
	fma.rn.f32 	%f37, %f28, %f29, %f8;
	add.s32 	%r258, %r258, 2;
$L__BB1_29:
	setp.eq.s32 	%p31, %r8, 0;
	@%p31 bra 	$L__BB1_34;
	add.s32 	%r55, %r258, %r11;
	setp.gt.s32 	%p32, %r55, -1;
	@%p32 bra 	$L__BB1_32;
	not.b32 	%r217, %r55;
	div.s32 	%r218, %r217, %r63;
	shr.u32 	%r219, %r218, 31;
	add.s32 	%r220, %r218, %r219;
	and.b32  	%r221, %r220, -2;
	sub.s32 	%r222, %r221, %r218;
	add.s32 	%r259, %r222, 1;
	bra.uni 	$L__BB1_33;
$L__BB1_32:
	div.s32 	%r223, %r55, %r63;
	shr.u32 	%r224, %r223, 31;
	add.s32 	%r225, %r223, %r224;
	and.b32  	%r226, %r225, -2;
	sub.s32 	%r259, %r223, %r226;
$L__BB1_33:
	rem.s32 	%r227, %r55, %r63;
	add.s32 	%r228, %r227, %r63;
	rem.s32 	%r229, %r228, %r63;
	setp.eq.s32 	%p33, %r259, 1;
	not.b32 	%r230, %r229;
	add.s32 	%r231, %r63, %r230;
	selp.b32 	%r232, %r231, %r229, %p33;
	add.s32 	%r233, %r232, %r12;
	neg.s32 	%r234, %r258;
	setp.ge.s32 	%p34, %r55, %r63;
	setp.lt.s32 	%p35, %r55, 0;
	selp.b32 	%r235, %r234, %r258, %p34;
	selp.b32 	%r236, %r234, %r235, %p35;
	sub.s32 	%r237, %r236, %r64;
	mul.wide.s32 	%rd31, %r237, 4;
	add.s64 	%rd32, %rd3, %rd31;
	ld.global.f32 	%f30, [%rd32];
	mul.wide.s32 	%rd33, %r233, 4;
	add.s64 	%rd34, %rd2, %rd33;
	ld.global.f32 	%f31, [%rd34];
	fma.rn.f32 	%f37, %f30, %f31, %f37;
$L__BB1_34:
	div.s32 	%r238, %r244, %r66;
	mul.wide.s32 	%rd35, %r238, 4;
	add.s64 	%rd36, %rd1, %rd35;
	st.global.f32 	[%rd36], %f37;
	add.s32 	%r244, %r244, %r4;
	setp.lt.s32 	%p36, %r244, %r3;
	@%p36 bra 	$L__BB1_4;
$L__BB1_35:
	ret;

}
	// .globl	colfilter
.visible .entry colfilter(
	.param .u64 .ptr .align 1 colfilter_param_0,
	.param .u64 .ptr .align 1 colfilter_param_1,
	.param .u64 .ptr .align 1 colfilter_param_2,
	.param .u32 colfilter_param_3,
	.param .u32 colfilter_param_4,
	.param .u32 colfilter_param_5,
	.param .u32 colfilter_param_6,
	.param .u32 colfilter_param_7,
	.param .u32 colfilter_param_8,
	.param .u32 colfilter_param_9,
	.param .u32 colfilter_param_10
)
{
	.reg .pred 	%p<24>;
	.reg .b32 	%r<242>;
	.reg .b32 	%f<38>;
	.reg .b64 	%rd<33>;

	ld.param.u64 	%rd6, [colfilter_param_0];
	ld.param.u64 	%rd7, [colfilter_param_1];
	ld.param.u64 	%rd8, [colfilter_param_2];
	ld.param.u32 	%r65, [colfilter_param_3];
	ld.param.u32 	%r58, [colfilter_param_4];
	ld.param.u32 	%r59, [colfilter_param_5];
	ld.param.u32 	%r60, [colfilter_param_6];
	ld.param.u32 	%r61, [colfilter_param_7];
	ld.param.u32 	%r62, [colfilter_param_8];
	ld.param.u32 	%r64, [colfilter_param_10];
	cvta.to.global.u64 	%rd1, %rd6;
	cvta.to.global.u64 	%rd2, %rd7;
	cvta.to.global.u64 	%rd3, %rd8;
	mov.u32 	%r66, %ctaid.x;
	mov.u32 	%r1, %ntid.x;
	mov.u32 	%r67, %tid.x;
	mad.lo.s32 	%r68, %r66, %r1, %r67;
	mul.lo.s32 	%r226, %r64, %r68;
	mul.lo.s32 	%r69, %r58, %r65;
	mul.lo.s32 	%r70, %r69, %r59;
	mul.lo.s32 	%r3, %r70, %r60;
	setp.ge.s32 	%p1, %r226, %r3;
	@%p1 bra 	$L__BB2_35;
	ld.param.u32 	%r222, [colfilter_param_9];
	setp.ge.s32 	%p2, %r222, %r62;
	mov.u32 	%r71, %nctaid.x;
	mul.lo.s32 	%r72, %r1, %r71;
	mul.lo.s32 	%r4, %r72, %r64;
	@%p2 bra 	$L__BB2_3;
$L__BB2_2:
	div.s32 	%r220, %r226, %r64;
	mul.wide.s32 	%rd30, %r220, 4;
	add.s64 	%rd31, %rd1, %rd30;
	mov.b32 	%r221, 0;
	st.global.u32 	[%rd31], %r221;
	add.s32 	%r226, %r226, %r4;
	setp.lt.s32 	%p23, %r226, %r3;
	@%p23 bra 	$L__BB2_2;
	bra.uni 	$L__BB2_35;
$L__BB2_3:
	ld.param.u32 	%r223, [colfilter_param_9];
	sub.s32 	%r73, %r223, %r62;
	add.s32 	%r74, %r73, 1;
	and.b32  	%r7, %r74, 3;
	and.b32  	%r75, %r74, -4;
	neg.s32 	%r8, %r75;
$L__BB2_4:
	ld.param.u32 	%r224, [colfilter_param_9];
	sub.s32 	%r76, %r224, %r62;
	setp.lt.u32 	%p3, %r76, 3;
	div.s32 	%r77, %r226, %r58;
	div.s32 	%r78, %r77, %r59;
	div.s32 	%r79, %r78, %r60;
	div.s32 	%r80, %r226, %r59;
	div.s32 	%r81, %r80, %r60;
	rem.s32 	%r82, %r81, %r58;
	div.s32 	%r83, %r226, %r60;
	rem.s32 	%r10, %r83, %r59;
	mul.lo.s32 	%r84, %r83, %r60;
	sub.s32 	%r11, %r226, %r84;
	mad.lo.s32 	%r85, %r79, %r58, %r82;
	mul.lo.s32 	%r12, %r85, %r61;
	mov.f32 	%f37, 0f00000000;
	mov.u32 	%r240, %r62;
	@%p3 bra 	$L__BB2_20;
	add.s32 	%r230, %r62, 2;
	sub.s32 	%r232, %r230, %r10;
	sub.s32 	%r87, %r10, %r62;
	add.s32 	%r231, %r87, -3;
	mov.f32 	%f37, 0f00000000;
	mov.b32 	%r229, 2;
	mov.u32 	%r228, %r8;
$L__BB2_6:
	.pragma "nounroll";
	add.s32 	%r21, %r231, 2;
	add.s32 	%r22, %r231, 3;
	setp.lt.s32 	%p4, %r22, 0;
	@%p4 bra 	$L__BB2_8;
	div.s32 	%r94, %r22, %r61;
	shr.u32 	%r95, %r94, 31;
	add.s32 	%r96, %r94, %r95;
	and.b32  	%r97, %r96, -2;
	sub.s32 	%r233, %r94, %r97;
	bra.uni 	$L__BB2_9;
$L__BB2_8:
	add.s32 	%r88, %r232, -3;
	div.s32 	%r89, %r88, %r61;
	shr.u32 	%r90, %r89, 31;
	add.s32 	%r91, %r89, %r90;
	and.b32  	%r92, %r91, -2;
	sub.s32 	%r93, %r92, %r89;
	add.s32 	%r233, %r93, 1;
$L__BB2_9:
	rem.s32 	%r98, %r22, %r61;
	add.s32 	%r99, %r98, %r61;
	rem.s32 	%r100, %r99, %r61;
	setp.eq.s32 	%p5, %r233, 1;
	not.b32 	%r101, %r100;
	add.s32 	%r102, %r61, %r101;
	selp.b32 	%r103, %r102, %r100, %p5;
	add.s32 	%r104, %r12, %r103;
	mad.lo.s32 	%r105, %r104, %r60, %r11;
	add.s32 	%r106, %r229, -2;
	mul.wide.s32 	%rd9, %r106, 4;
	add.s64 	%rd4, %rd3, %rd9;
	ld.global.f32 	%f17, [%rd4];
	mul.wide.s32 	%rd10, %r105, 4;
	add.s64 	%rd11, %rd2, %rd10;
	ld.global.f32 	%f18, [%rd11];
	fma.rn.f32 	%f2, %f17, %f18, %f37;
	setp.gt.s32 	%p6, %r21, -1;
	@%p6 bra 	$L__BB2_11;
	add.s32 	%r107, %r232, -2;
	div.s32 	%r108, %r107, %r61;
	shr.u32 	%r109, %r108, 31;
	add.s32 	%r110, %r108, %r109;
	and.b32  	%r111, %r110, -2;
	sub.s32 	%r112, %r111, %r108;
	add.s32 	%r234, %r112, 1;
	bra.uni 	$L__BB2_12;
$L__BB2_11:
	div.s32 	%r113, %r21, %r61;
	shr.u32 	%r114, %r113, 31;
	add.s32 	%r115, %r113, %r114;
	and.b32  	%r116, %r115, -2;
	sub.s32 	%r234, %r113, %r116;
$L__BB2_12:
	rem.s32 	%r117, %r21, %r61;
	add.s32 	%r118, %r117, %r61;
	rem.s32 	%r119, %r118, %r61;
	setp.eq.s32 	%p7, %r234, 1;
	not.b32 	%r120, %r119;
	add.s32 	%r121, %r61, %r120;
	selp.b32 	%r122, %r121, %r119, %p7;
	add.s32 	%r123, %r12, %r122;
	mad.lo.s32 	%r124, %r123, %r60, %r11;
	ld.global.f32 	%f19, [%rd4+4];
	mul.wide.s32 	%rd12, %r124, 4;
	add.s64 	%rd13, %rd2, %rd12;
	ld.global.f32 	%f20, [%rd13];
	fma.rn.f32 	%f3, %f19, %f20, %f2;
	add.s32 	%r29, %r21, -1;
	setp.gt.s32 	%p8, %r29, -1;
	@%p8 bra 	$L__BB2_14;
	add.s32 	%r125, %r232, -1;
	div.s32 	%r126, %r125, %r61;
	shr.u32 	%r127, %r126, 31;
	add.s32 	%r128, %r126, %r127;
	and.b32  	%r129, %r128, -2;
	sub.s32 	%r130, %r129, %r126;
	add.s32 	%r235, %r130, 1;
	bra.uni 	$L__BB2_15;
$L__BB2_14:
	div.s32 	%r131, %r29, %r61;
	shr.u32 	%r132, %r131, 31;
	add.s32 	%r133, %r131, %r132;
	and.b32  	%r134, %r133, -2;
	sub.s32 	%r235, %r131, %r134;
$L__BB2_15:
	rem.s32 	%r135, %r29, %r61;
	add.s32 	%r136, %r135, %r61;
	rem.s32 	%r137, %r136, %r61;
	setp.eq.s32 	%p9, %r235, 1;
	not.b32 	%r138, %r137;
	add.s32 	%r139, %r61, %r138;
	selp.b32 	%r140, %r139, %r137, %p9;
	add.s32 	%r141, %r12, %r140;
	mad.lo.s32 	%r142, %r141, %r60, %r11;
	ld.global.f32 	%f21, [%rd4+8];
	mul.wide.s32 	%rd14, %r142, 4;
	add.s64 	%rd15, %rd2, %rd14;
	ld.global.f32 	%f22, [%rd15];
	fma.rn.f32 	%f4, %f21, %f22, %f3;
	setp.gt.s32 	%p10, %r231, -1;
	@%p10 bra 	$L__BB2_17;
	div.s32 	%r143, %r232, %r61;
	shr.u32 	%r144, %r143, 31;
	add.s32 	%r145, %r143, %r144;
	and.b32  	%r146, %r145, -2;
	sub.s32 	%r147, %r146, %r143;
	add.s32 	%r236, %r147, 1;
	bra.uni 	$L__BB2_18;
$L__BB2_17:
	div.s32 	%r148, %r231, %r61;
	shr.u32 	%r149, %r148, 31;
	add.s32 	%r150, %r148, %r149;
	and.b32  	%r151, %r150, -2;
	sub.s32 	%r236, %r148, %r151;
$L__BB2_18:
	rem.s32 	%r152, %r231, %r61;
	add.s32 	%r153, %r152, %r61;
	rem.s32 	%r154, %r153, %r61;
	setp.eq.s32 	%p11, %r236, 1;
	not.b32 	%r155, %r154;
	add.s32 	%r156, %r61, %r155;
	selp.b32 	%r157, %r156, %r154, %p11;
	add.s32 	%r158, %r12, %r157;
	mad.lo.s32 	%r159, %r158, %r60, %r11;
	ld.global.f32 	%f23, [%rd4+12];
	mul.wide.s32 	%rd16, %r159, 4;
	add.s64 	%rd17, %rd2, %rd16;
	ld.global.f32 	%f24, [%rd17];
	fma.rn.f32 	%f37, %f23, %f24, %f4;
	add.s32 	%r232, %r232, 4;
	add.s32 	%r231, %r231, -4;
	add.s32 	%r230, %r230, 4;
	add.s32 	%r229, %r229, 4;
	add.s32 	%r228, %r228, 4;
	setp.ne.s32 	%p12, %r228, 0;
	@%p12 bra 	$L__BB2_6;
	add.s32 	%r240, %r230, -2;
$L__BB2_20:
	setp.eq.s32 	%p13, %r7, 0;
	@%p13 bra 	$L__BB2_34;
	setp.eq.s32 	%p14, %r7, 1;
	@%p14 bra 	$L__BB2_29;
	sub.s32 	%r43, %r10, %r240;
	setp.gt.s32 	%p15, %r43, -1;
	@%p15 bra 	$L__BB2_24;
	not.b32 	%r160, %r43;
	div.s32 	%r161, %r160, %r61;
	shr.u32 	%r162, %r161, 31;
	add.s32 	%r163, %r161, %r162;
	and.b32  	%r164, %r163, -2;
	sub.s32 	%r165, %r164, %r161;
	add.s32 	%r238, %r165, 1;
	bra.uni 	$L__BB2_25;
$L__BB2_24:
	div.s32 	%r166, %r43, %r61;
	shr.u32 	%r167, %r166, 31;
	add.s32 	%r168, %r166, %r167;
	and.b32  	%r169, %r168, -2;
	sub.s32 	%r238, %r166, %r169;
$L__BB2_25:
	rem.s32 	%r170, %r43, %r61;
	add.s32 	%r171, %r170, %r61;
	rem.s32 	%r172, %r171, %r61;
	setp.eq.s32 	%p16, %r238, 1;
	not.b32 	%r173, %r172;
	add.s32 	%r174, %r61, %r173;
	selp.b32 	%r175, %r174, %r172, %p16;
	add.s32 	%r176, %r12, %r175;
	mad.lo.s32 	%r177, %r176, %r60, %r11;
	sub.s32 	%r178, %r240, %r62;
	mul.wide.s32 	%rd18, %r178, 4;
	add.s64 	%rd5, %rd3, %rd18;
	ld.global.f32 	%f26, [%rd5];
	mul.wide.s32 	%rd19, %r177, 4;
	add.s64 	%rd20, %rd2, %rd19;
	ld.global.f32 	%f27, [%rd20];
	fma.rn.f32 	%f8, %f26, %f27, %f37;
	not.b32 	%r179, %r240;
	add.s32 	%r47, %r10, %r179;
	setp.gt.s32 	%p17, %r47, -1;
	@%p17 bra 	$L__BB2_27;
	sub.s32 	%r180, %r240, %r10;
	div.s32 	%r181, %r180, %r61;
	shr.u32 	%r182, %r181, 31;
	add.s32 	%r183, %r181, %r182;
	and.b32  	%r184, %r183, -2;
	sub.s32 	%r185, %r184, %r181;
	add.s32 	%r239, %r185, 1;
	bra.uni 	$L__BB2_28;
$L__BB2_27:
	div.s32 	%r186, %r47, %r61;
	shr.u32 	%r187, %r186, 31;
	add.s32 	%r188, %r186, %r187;
	and.b32  	%r189, %r188, -2;
	sub.s32 	%r239, %r186, %r189;
$L__BB2_28:
	rem.s32 	%r190, %r47, %r61;
	add.s32 	%r191, %r190, %r61;
	rem.s32 	%r192, %r191, %r61;
	setp.eq.s32 	%p18, %r239, 1;
	not.b32 	%r193, %r192;
	add.s32 	%r194, %r61, %r193;
	selp.b32 	%r195, %r194, %r192, %p18;
	add.s32 	%r196, %r12, %r195;
	mad.lo.s32 	%r197, %r196, %r60, %r11;
	ld.global.f32 	%f28, [%rd5+4];
	mul.wide.s32 	%rd21, %r197, 4;
	add.s64 	%rd22, %rd2, %rd21;
	ld.global.f32 	%f29, [%rd22];
	fma.rn.f32 	%f37, %f28, %f29, %f8;
	add.s32 	%r240, %r240, 2;
$L__BB2_29:
	ld.param.u32 	%r225, [colfilter_param_9];
	sub.s32 	%r198, %r225, %r62;
	and.b32  	%r199, %r198, 1;
	setp.eq.b32 	%p19, %r199, 1;
	@%p19 bra 	$L__BB2_34;
	sub.s32 	%r53, %r10, %r240;
	setp.gt.s32 	%p20, %r53, -1;
	@%p20 bra 	$L__BB2_32;
	not.b32 	%r200, %r53;
	div.s32 	%r201, %r200, %r61;
	shr.u32 	%r202, %r201, 31;
	add.s32 	%r203, %r201, %r202;
	and.b32  	%r204, %r203, -2;
	sub.s32 	%r205, %r204, %r201;
	add.s32 	%r241, %r205, 1;
	bra.uni 	$L__BB2_33;
$L__BB2_32:
	div.s32 	%r206, %r53, %r61;
	shr.u32 	%r207, %r206, 31;
	add.s32 	%r208, %r206, %r207;
	and.b32  	%r209, %r208, -2;
	sub.s32 	%r241, %r206, %r209;
$L__BB2_33:
	rem.s32 	%r210, %r53, %r61;
	add.s32 	%r211, %r210, %r61;
	rem.s32 	%r212, %r211, %r61;
	setp.eq.s32 	%p21, %r241, 1;
	not.b32 	%r213, %r212;
	add.s32 	%r214, %r61, %r213;
	selp.b32 	%r215, %r214, %r212, %p21;
	add.s32 	%r216, %r12, %r215;
	mad.lo.s32 	%r217, %r216, %r60, %r11;
	sub.s32 	%r218, %r240, %r62;
	mul.wide.s32 	%rd23, %r218, 4;
	add.s64 	%rd24, %rd3, %rd23;
	ld.global.f32 	%f30, [%rd24];
	mul.wide.s32 	%rd25, %r217, 4;
	add.s64 	%rd26, %rd2, %rd25;
	ld.global.f32 	%f31, [%rd26];
	fma.rn.f32 	%f37, %f30, %f31, %f37;
$L__BB2_34:
	ld.param.u64 	%rd32, [colfilter_param_0];
	div.s32 	%r219, %r226, %r64;
	cvta.to.global.u64 	%rd27, %rd32;
	mul.wide.s32 	%rd28, %r219, 4;
	add.s64 	%rd29, %rd27, %rd28;
	st.global.f32 	[%rd29], %f37;
	add.s32 	%r226, %r226, %r4;
	setp.lt.s32 	%p22, %r226, %r3;
	@%p22 bra 	$L__BB2_4;
$L__BB2_35:
	ret;

}
	// .globl	colfilter_bwd
.visible .entry colfilter_bwd(
	.param .u64 .ptr .align 1 colfilter_bwd_param_0,
	.param .u64 .ptr .align 1 colfilter_bwd_param_1,
	.param .u64 .ptr .align 1 colfilter_bwd_param_2,
	.param .u32 colfilter_bwd_param_3,
	.param .u32 colfilter_bwd_param_4,
	.param .u32 colfilter_bwd_param_5,
	.param .u32 colfilter_bwd_param_6,
	.param .u32 colfilter_bwd_param_7,
	.param .u32 colfilter_bwd_param_8,
	.param .u32 colfilter_bwd_param_9,
	.param .u32 colfilter_bwd_param_10
)
{
	.reg .pred 	%p<20>;
	.reg .b32 	%r<145>;
	.reg .b32 	%f<20>;
	.reg .b64 	%rd<26>;

	ld.param.u64 	%rd5, [colfilter_bwd_param_0];
	ld.param.u64 	%rd6, [colfilter_bwd_param_1];
	ld.param.u64 	%rd7, [colfilter_bwd_param_2];
	ld.param.u32 	%r48, [colfilter_bwd_param_3];
	ld.param.u32 	%r41, [colfilter_bwd_param_4];
	ld.param.u32 	%r42, [colfilter_bwd_param_5];
	ld.param.u32 	%r43, [colfilter_bwd_param_6];
	ld.param.u32 	%r44, [colfilter_bwd_param_7];
	ld.param.u32 	%r45, [colfilter_bwd_param_8];
	ld.param.u32 	%r46, [colfilter_bwd_param_9];
	ld.param.u32 	%r47, [colfilter_bwd_param_10];
	cvta.to.global.u64 	%rd1, %rd5;
	cvta.to.global.u64 	%rd2, %rd6;
	cvta.to.global.u64 	%rd3, %rd7;
	mov.u32 	%r49, %ctaid.x;
	mov.u32 	%r1, %ntid.x;
	mov.u32 	%r50, %tid.x;
	mad.lo.s32 	%r51, %r49, %r1, %r50;
	mul.lo.s32 	%r134, %r47, %r51;
	mul.lo.s32 	%r52, %r41, %r48;
	mul.lo.s32 	%r53, %r52, %r42;
	mul.lo.s32 	%r3, %r53, %r43;
	setp.ge.s32 	%p1, %r134, %r3;
	@%p1 bra 	$L__BB3_19;
	setp.le.s32 	%p2, %r45, %r46;
	mov.u32 	%r54, %nctaid.x;
	mul.lo.s32 	%r55, %r1, %r54;
	mul.lo.s32 	%r4, %r55, %r47;
	@%p2 bra 	$L__BB3_3;
$L__BB3_2:
	div.s32 	%r132, %r134, %r47;
	mul.wide.s32 	%rd24, %r132, 4;
	add.s64 	%rd25, %rd1, %rd24;
	mov.b32 	%r133, 0;
	st.global.u32 	[%rd25], %r133;
	add.s32 	%r134, %r134, %r4;
	setp.lt.s32 	%p19, %r134, %r3;
	@%p19 bra 	$L__BB3_2;
	bra.uni 	$L__BB3_19;
$L__BB3_3:
	sub.s32 	%r56, %r46, %r45;
	add.s32 	%r57, %r56, 1;
	and.b32  	%r7, %r57, 1;
	shl.b32 	%r58, %r45, 1;
	neg.s32 	%r59, %r58;
	cvt.s64.s32 	%rd4, %r59;
$L__BB3_4:
	setp.eq.s32 	%p3, %r7, 0;
	div.s32 	%r60, %r134, %r41;
	div.s32 	%r61, %r60, %r42;
	div.s32 	%r62, %r61, %r43;
	div.s32 	%r63, %r134, %r42;
	div.s32 	%r64, %r63, %r43;
	rem.s32 	%r65, %r64, %r41;
	div.s32 	%r66, %r134, %r43;
	rem.s32 	%r9, %r66, %r42;
	mul.lo.s32 	%r67, %r66, %r43;
	sub.s32 	%r10, %r134, %r67;
	mad.lo.s32 	%r68, %r62, %r41, %r65;
	mul.lo.s32 	%r11, %r68, %r44;
	mov.f32 	%f19, 0f00000000;
	mov.u32 	%r137, %r45;
	@%p3 bra 	$L__BB3_9;
	add.s32 	%r12, %r45, %r9;
	setp.gt.s32 	%p4, %r12, -1;
	@%p4 bra 	$L__BB3_7;
	not.b32 	%r69, %r12;
	div.s32 	%r70, %r69, %r44;
	shr.u32 	%r71, %r70, 31;
	add.s32 	%r72, %r70, %r71;
	and.b32  	%r73, %r72, -2;
	sub.s32 	%r74, %r73, %r70;
	add.s32 	%r136, %r74, 1;
	bra.uni 	$L__BB3_8;
$L__BB3_7:
	div.s32 	%r75, %r12, %r44;
	shr.u32 	%r76, %r75, 31;
	add.s32 	%r77, %r75, %r76;
	and.b32  	%r78, %r77, -2;
	sub.s32 	%r136, %r75, %r78;
$L__BB3_8:
	add.s32 	%r137, %r45, 1;
	rem.s32 	%r79, %r12, %r44;
	add.s32 	%r80, %r79, %r44;
	rem.s32 	%r81, %r80, %r44;
	setp.eq.s32 	%p5, %r136, 1;
	not.b32 	%r82, %r81;
	add.s32 	%r83, %r44, %r82;
	selp.b32 	%r84, %r83, %r81, %p5;
	add.s32 	%r85, %r11, %r84;
	mad.lo.s32 	%r86, %r85, %r43, %r10;
	setp.ge.s32 	%p6, %r12, %r44;
	setp.lt.s32 	%p7, %r12, 0;
	selp.b64 	%rd8, %rd4, 0, %p6;
	selp.b64 	%rd9, %rd4, %rd8, %p7;
	shl.b64 	%rd10, %rd9, 2;
	add.s64 	%rd11, %rd3, %rd10;
	ld.global.f32 	%f10, [%rd11];
	mul.wide.s32 	%rd12, %r86, 4;
	add.s64 	%rd13, %rd2, %rd12;
	ld.global.f32 	%f11, [%rd13];
	fma.rn.f32 	%f19, %f10, %f11, 0f00000000;
$L__BB3_9:
	setp.eq.s32 	%p8, %r46, %r45;
	@%p8 bra 	$L__BB3_18;
	sub.s32 	%r142, %r137, %r46;
	sub.s32 	%r141, 1, %r137;
	add.s32 	%r140, %r137, -1;
	add.s32 	%r138, %r137, %r9;
	neg.s32 	%r139, %r138;
$L__BB3_11:
	.pragma "nounroll";
	add.s32 	%r140, %r140, 2;
	setp.lt.s32 	%p9, %r138, 0;
	@%p9 bra 	$L__BB3_13;
	div.s32 	%r93, %r138, %r44;
	shr.u32 	%r94, %r93, 31;
	add.s32 	%r95, %r93, %r94;
	and.b32  	%r96, %r95, -2;
	sub.s32 	%r143, %r93, %r96;
	bra.uni 	$L__BB3_14;
$L__BB3_13:
	add.s32 	%r87, %r139, -1;
	div.s32 	%r88, %r87, %r44;
	shr.u32 	%r89, %r88, 31;
	add.s32 	%r90, %r88, %r89;
	and.b32  	%r91, %r90, -2;
	sub.s32 	%r92, %r91, %r88;
	add.s32 	%r143, %r92, 1;
$L__BB3_14:
	rem.s32 	%r97, %r138, %r44;
	add.s32 	%r98, %r97, %r44;
	rem.s32 	%r99, %r98, %r44;
	setp.eq.s32 	%p10, %r143, 1;
	not.b32 	%r100, %r99;
	add.s32 	%r101, %r44, %r100;
	selp.b32 	%r102, %r101, %r99, %p10;
	add.s32 	%r103, %r11, %r102;
	mad.lo.s32 	%r104, %r103, %r43, %r10;
	add.s32 	%r105, %r141, -1;
	setp.ge.s32 	%p11, %r138, %r44;
	add.s32 	%r106, %r140, -1;
	selp.b32 	%r107, %r105, %r106, %p11;
	selp.b32 	%r108, %r105, %r107, %p9;
	sub.s32 	%r109, %r108, %r45;
	mul.wide.s32 	%rd14, %r109, 4;
	add.s64 	%rd15, %rd3, %rd14;
	ld.global.f32 	%f12, [%rd15];
	mul.wide.s32 	%rd16, %r104, 4;
	add.s64 	%rd17, %rd2, %rd16;
	ld.global.f32 	%f13, [%rd17];
	fma.rn.f32 	%f5, %f12, %f13, %f19;
	add.s32 	%r32, %r138, 1;
	add.s32 	%r141, %r141, -2;
	setp.gt.s32 	%p13, %r32, -1;
	@%p13 bra 	$L__BB3_16;
	add.s32 	%r110, %r139, -2;
	div.s32 	%r111, %r110, %r44;
	shr.u32 	%r112, %r111, 31;
	add.s32 	%r113, %r111, %r112;
	and.b32  	%r114, %r113, -2;
	sub.s32 	%r115, %r114, %r111;
	add.s32 	%r144, %r115, 1;
	bra.uni 	$L__BB3_17;
$L__BB3_16:
	div.s32 	%r116, %r32, %r44;
	shr.u32 	%r117, %r116, 31;
	add.s32 	%r118, %r116, %r117;
	and.b32  	%r119, %r118, -2;
	sub.s32 	%r144, %r116, %r119;
$L__BB3_17:
	rem.s32 	%r120, %r32, %r44;
	add.s32 	%r121, %r120, %r44;
	rem.s32 	%r122, %r121, %r44;
	setp.eq.s32 	%p14, %r144, 1;
	not.b32 	%r123, %r122;
	add.s32 	%r124, %r44, %r123;
	selp.b32 	%r125, %r124, %r122, %p14;
	add.s32 	%r126, %r11, %r125;
	mad.lo.s32 	%r127, %r126, %r43, %r10;
	setp.ge.s32 	%p15, %r32, %r44;
	setp.lt.s32 	%p16, %r32, 0;
	selp.b32 	%r128, %r141, %r140, %p15;
	selp.b32 	%r129, %r141, %r128, %p16;
	sub.s32 	%r130, %r129, %r45;
	mul.wide.s32 	%rd18, %r130, 4;
	add.s64 	%rd19, %rd3, %rd18;
	ld.global.f32 	%f14, [%rd19];
	mul.wide.s32 	%rd20, %r127, 4;
	add.s64 	%rd21, %rd2, %rd20;
	ld.global.f32 	%f15, [%rd21];
	fma.rn.f32 	%f19, %f14, %f15, %f5;
	add.s32 	%r142, %r142, 2;
	add.s32 	%r139, %r139, -2;
	add.s32 	%r138, %r138, 2;
	setp.ne.s32 	%p17, %r142, 1;
	@%p17 bra 	$L__BB3_11;
$L__BB3_18:
	div.s32 	%r131, %r134, %r47;
	mul.wide.s32 	%rd22, %r131, 4;
	add.s64 	%rd23, %rd1, %rd22;
	st.global.f32 	[%rd23], %f19;
	add.s32 	%r134, %r134, %r4;
	setp.lt.s32 	%p18, %r134, %r3;
	@%p18 bra 	$L__BB3_4;
$L__BB3_19:
	ret;

}


// ===== COMPILED SASS (sm_100) =====

	.target	sm_100

	.elftype	@"ET_EXEC"


//--------------------- .note.nv.tkinfo           --------------------------
	.section	.note.nv.tkinfo,"",@"SHT_NOTE"
	.sectionflags	@"SHF_NOTE_NV_TKINFO"
	.tkinfo
        /*0018*/ 	.word	0x00000002
        /*0030*/ 	.string	""
        /*0030*/ 	.string	"ptxas"
        /*0030*/ 	.string	"Cuda compilation tools, release 13.0, V13.0.88"
        /*0030*/ 	.string	"Build cuda_13.0.r13.0/compiler.36424714_0"
        /*0030*/ 	.string	"-arch sm_100 -m 64 "



//--------------------- .note.nv.cuinfo           --------------------------
	.section	.note.nv.cuinfo,"",@"SHT_NOTE"
	.sectionflags	@"SHF_NOTE_NV_CUINFO"
        /*0018*/ 	.short	0x0002
        /*001a*/ 	.short	0x0064
        /*001c*/ 	.short	0x0082
	.zero		2


//--------------------- .nv.info                  --------------------------
	.section	.nv.info,"",@"SHT_CUDA_INFO"
	.align	4


	//----- nvinfo : EIATTR_REGCOUNT
	.align		4
        /*0000*/ 	.byte	0x04, 0x2f
        /*0002*/ 	.short	(.L_1 - .L_0)
	.align		4
.L_0:
        /*0004*/ 	.word	index@(rowfilter)
        /*0008*/ 	.word	0x0000001c


	//----- nvinfo : EIATTR_FRAME_SIZE
	.align		4
.L_1:
        /*000c*/ 	.byte	0x04, 0x11
        /*000e*/ 	.short	(.L_3 - .L_2)
	.align		4
.L_2:
        /*0010*/ 	.word	index@(rowfilter)
        /*0014*/ 	.word	0x00000000


	//----- nvinfo : EIATTR_REGCOUNT
	.align		4
.L_3:
        /*0018*/ 	.byte	0x04, 0x2f
        /*001a*/ 	.short	(.L_5 - .L_4)
	.align		4
.L_4:
        /*001c*/ 	.word	index@(rowfilter_bwd)
        /*0020*/ 	.word	0x0000001c


	//----- nvinfo : EIATTR_FRAME_SIZE
	.align		4
.L_5:
        /*0024*/ 	.byte	0x04, 0x11
        /*0026*/ 	.short	(.L_7 - .L_6)
	.align		4
.L_6:
        /*0028*/ 	.word	index@(rowfilter_bwd)
        /*002c*/ 	.word	0x00000000


	//----- nvinfo : EIATTR_REGCOUNT
	.align		4
.L_7:
        /*0030*/ 	.byte	0x04, 0x2f
        /*0032*/ 	.short	(.L_9 - .L_8)
	.align		4
.L_8:
        /*0034*/ 	.word	index@(colfilter)
        /*0038*/ 	.word	0x0000001c


	//----- nvinfo : EIATTR_FRAME_SIZE
	.align		4
.L_9:
        /*003c*/ 	.byte	0x04, 0x11
        /*003e*/ 	.short	(.L_11 - .L_10)
	.align		4
.L_10:
        /*0040*/ 	.word	index@(colfilter)
        /*0044*/ 	.word	0x00000000


	//----- nvinfo : EIATTR_REGCOUNT
	.align		4
.L_11:
        /*0048*/ 	.byte	0x04, 0x2f
        /*004a*/ 	.short	(.L_13 - .L_12)
	.align		4
.L_12:
        /*004c*/ 	.word	index@(colfilter_bwd)
        /*0050*/ 	.word	0x0000001e


	//----- nvinfo : EIATTR_FRAME_SIZE
	.align		4
.L_13:
        /*0054*/ 	.byte	0x04, 0x11
        /*0056*/ 	.short	(.L_15 - .L_14)
	.align		4
.L_14:
        /*0058*/ 	.word	index@(colfilter_bwd)
        /*005c*/ 	.word	0x00000000


	//----- nvinfo : EIATTR_MIN_STACK_SIZE
	.align		4
.L_15:
        /*0060*/ 	.byte	0x04, 0x12
        /*0062*/ 	.short	(.L_17 - .L_16)
	.align		4
.L_16:
        /*0064*/ 	.word	index@(colfilter_bwd)
        /*0068*/ 	.word	0x00000000


	//----- nvinfo : EIATTR_MIN_STACK_SIZE
	.align		4
.L_17:
        /*006c*/ 	.byte	0x04, 0x12
        /*006e*/ 	.short	(.L_19 - .L_18)
	.align		4
.L_18:
        /*0070*/ 	.word	index@(colfilter)
        /*0074*/ 	.word	0x00000000


	//----- nvinfo : EIATTR_MIN_STACK_SIZE
	.align		4
.L_19:
        /*0078*/ 	.byte	0x04, 0x12
        /*007a*/ 	.short	(.L_21 - .L_20)
	.align		4
.L_20:
        /*007c*/ 	.word	index@(rowfilter_bwd)
        /*0080*/ 	.word	0x00000000


	//----- nvinfo : EIATTR_MIN_STACK_SIZE
	.align		4
.L_21:
        /*0084*/ 	.byte	0x04, 0x12
        /*0086*/ 	.short	(.L_23 - .L_22)
	.align		4
.L_22:
        /*0088*/ 	.word	index@(rowfilter)
        /*008c*/ 	.word	0x00000000
.L_23:


//--------------------- .nv.compat                --------------------------
	.section	.nv.compat,"",@"SHT_CUDA_COMPAT_INFO"
	.align	4
        /*0000*/ 	.byte	0x02, 0x09, 0x00, 0x00, 0x02, 0x02, 0x01, 0x00, 0x02, 0x05, 0x05, 0x00, 0x03, 0x07, 0x01, 0x01
        /*0010*/ 	.byte	0x02, 0x03, 0x00, 0x00, 0x02, 0x06, 0x01, 0x00, 0x04, 0x0b, 0x08, 0x00, 0x09, 0x00, 0x00, 0x00
        /*0020*/ 	.byte	0x00, 0x00, 0x00, 0x00


//--------------------- .nv.info.colfilter_bwd    --------------------------
	.section	.nv.info.colfilter_bwd,"",@"SHT_CUDA_INFO"
	.sectionflags	@""
	.align	4


	//----- nvinfo : EIATTR_CUDA_API_VERSION
	.align		4
        /*0000*/ 	.byte	0x04, 0x37
        /*0002*/ 	.short	(.L_25 - .L_24)
.L_24:
        /*0004*/ 	.word	0x00000082


	//----- nvinfo : EIATTR_KPARAM_INFO
	.align		4
.L_25:
        /*0008*/ 	.byte	0x04, 0x17
        /*000a*/ 	.short	(.L_27 - .L_26)
.L_26:
        /*000c*/ 	.word	0x00000000
        /*0010*/ 	.short	0x000a
        /*0012*/ 	.short	0x0034
        /*0014*/ 	.byte	0x00, 0xf0, 0x11, 0x00


	//----- nvinfo : EIATTR_KPARAM_INFO
	.align		4
.L_27:
        /*0018*/ 	.byte	0x04, 0x17
        /*001a*/ 	.short	(.L_29 - .L_28)
.L_28:
        /*001c*/ 	.word	0x00000000
        /*0020*/ 	.short	0x0009
        /*0022*/ 	.short	0x0030
        /*0024*/ 	.byte	0x00, 0xf0, 0x11, 0x00


	//----- nvinfo : EIATTR_KPARAM_INFO
	.align		4
.L_29:
        /*0028*/ 	.byte	0x04, 0x17
        /*002a*/ 	.short	(.L_31 - .L_30)
.L_30:
        /*002c*/ 	.word	0x00000000
        /*0030*/ 	.short	0x0008
        /*0032*/ 	.short	0x002c
        /*0034*/ 	.byte	0x00, 0xf0, 0x11, 0x00


	//----- nvinfo : EIATTR_KPARAM_INFO
	.align		4
.L_31:
        /*0038*/ 	.byte	0x04, 0x17
        /*003a*/ 	.short	(.L_33 - .L_32)
.L_32:
        /*003c*/ 	.word	0x00000000
        /*0040*/ 	.short	0x0007
        /*0042*/ 	.short	0x0028
        /*0044*/ 	.byte	0x00, 0xf0, 0x11, 0x00


	//----- nvinfo : EIATTR_KPARAM_INFO
	.align		4
.L_33:
        /*0048*/ 	.byte	0x04, 0x17
        /*004a*/ 	.short	(.L_35 - .L_34)
.L_34:
        /*004c*/ 	.word	0x00000000
        /*0050*/ 	.short	0x0006
        /*0052*/ 	.short	0x0024
        /*0054*/ 	.byte	0x00, 0xf0, 0x11, 0x00


	//----- nvinfo : EIATTR_KPARAM_INFO
	.align		4
.L_35:
        /*0058*/ 	.byte	0x04, 0x17
        /*005a*/ 	.short	(.L_37 - .L_36)
.L_36:
        /*005c*/ 	.word	0x00000000
        /*0060*/ 	.short	0x0005
        /*0062*/ 	.short	0x0020
        /*0064*/ 	.byte	0x00, 0xf0, 0x11, 0x00


	//----- nvinfo : EIATTR_KPARAM_INFO
	.align		4
.L_37:
        /*0068*/ 	.byte	0x04, 0x17
        /*006a*/ 	.short	(.L_39 - .L_38)
.L_38:
        /*006c*/ 	.word	0x00000000
        /*0070*/ 	.short	0x0004
        /*0072*/ 	.short	0x001c
        /*0074*/ 	.byte	0x00, 0xf0, 0x11, 0x00


	//----- nvinfo : EIATTR_KPARAM_INFO
	.align		4
.L_39:
        /*0078*/ 	.byte	0x04, 0x17
        /*007a*/ 	.short	(.L_41 - .L_40)
.L_40:
        /*007c*/ 	.word	0x00000000
        /*0080*/ 	.short	0x0003
        /*0082*/ 	.short	0x0018
        /*0084*/ 	.byte	0x00, 0xf0, 0x11, 0x00


	//----- nvinfo : EIATTR_KPARAM_INFO
	.align		4
.L_41:
        /*0088*/ 	.byte	0x04, 0x17
        /*008a*/ 	.short	(.L_43 - .L_42)
.L_42:
        /*008c*/ 	.word	0x00000000
        /*0090*/ 	.short	0x0002
        /*0092*/ 	.short	0x0010
        /*0094*/ 	.byte	0x00, 0xf5, 0x21, 0x00


	//----- nvinfo : EIATTR_KPARAM_INFO
	.align		4
.L_43:
        /*0098*/ 	.byte	0x04, 0x17
        /*009a*/ 	.short	(.L_45 - .L_44)
.L_44:
        /*009c*/ 	.word	0x00000000
        /*00a0*/ 	.short	0x0001
        /*00a2*/ 	.short	0x0008
        /*00a4*/ 	.byte	0x00, 0xf5, 0x21, 0x00


	//----- nvinfo : EIATTR_KPARAM_INFO
	.align		4
.L_45:
        /*00a8*/ 	.byte	0x04, 0x17
        /*00aa*/ 	.short	(.L_47 - .L_46)
.L_46:
        /*00ac*/ 	.word	0x00000000
        /*00b0*/ 	.short	0x0000
        /*00b2*/ 	.short	0x0000
        /*00b4*/ 	.byte	0x00, 0xf5, 0x21, 0x00


	//----- nvinfo : EIATTR_SPARSE_MMA_MASK
	.align		4
.L_47:
        /*00b8*/ 	.byte	0x03, 0x50
        /*00ba*/ 	.short	0x0000


	//----- nvinfo : EIATTR_MAXREG_COUNT
	.align		4
        /*00bc*/ 	.byte	0x03, 0x1b
        /*00be*/ 	.short	0x00ff


	//----- nvinfo : EIATTR_MERCURY_ISA_VERSION
	.align		4
        /*00c0*/ 	.byte	0x03, 0x5f
        /*00c2*/ 	.short	0x0101


	//----- nvinfo : EIATTR_VRC_CTA_INIT_COUNT
	.align		4
        /*00c4*/ 	.byte	0x02, 0x4a
	.zero		1
	.zero		1


	//----- nvinfo : EIATTR_EXIT_INSTR_OFFSETS
	.align		4
        /*00c8*/ 	.byte	0x04, 0x1c
        /*00ca*/ 	.short	(.L_49 - .L_48)


	//   ....[0]....
.L_48:
        /*00cc*/ 	.word	0x000000d0


	//   ....[1]....
        /*00d0*/ 	.word	0x00000350


	//   ....[2]....
        /*00d4*/ 	.word	0x000021d0


	//----- nvinfo : EIATTR_CRS_STACK_SIZE
	.align		4
.L_49:
        /*00d8*/ 	.byte	0x04, 0x1e
        /*00da*/ 	.short	(.L_51 - .L_50)
.L_50:
        /*00dc*/ 	.word	0x00000000


	//----- nvinfo : EIATTR_CBANK_PARAM_SIZE
	.align		4
.L_51:
        /*00e0*/ 	.byte	0x03, 0x19
        /*00e2*/ 	.short	0x0038


	//----- nvinfo : EIATTR_PARAM_CBANK
	.align		4
        /*00e4*/ 	.byte	0x04, 0x0a
        /*00e6*/ 	.short	(.L_53 - .L_52)
	.align		4
.L_52:
        /*00e8*/ 	.word	index@(.nv.constant0.colfilter_bwd)
        /*00ec*/ 	.short	0x0380
        /*00ee*/ 	.short	0x0038


	//----- nvinfo : EIATTR_SW_WAR
	.align		4
.L_53:
        /*00f0*/ 	.byte	0x04, 0x36
        /*00f2*/ 	.short	(.L_55 - .L_54)
.L_54:
        /*00f4*/ 	.word	0x00000008
.L_55:


//--------------------- .nv.info.colfilter        --------------------------
	.section	.nv.info.colfilter,"",@"SHT_CUDA_INFO"
	.sectionflags	@""
	.align	4


	//----- nvinfo : EIATTR_CUDA_API_VERSION
	.align		4
        /*0000*/ 	.byte	0x04, 0x37
        /*0002*/ 	.short	(.L_57 - .L_56)
.L_56:
        /*0004*/ 	.word	0x00000082


	//----- nvinfo : EIATTR_KPARAM_INFO
	.align		4
.L_57:
        /*0008*/ 	.byte	0x04, 0x17
        /*000a*/ 	.short	(.L_59 - .L_58)
.L_58:
        /*000c*/ 	.word	0x00000000
        /*0010*/ 	.short	0x000a
        /*0012*/ 	.short	0x0034
        /*0014*/ 	.byte	0x00, 0xf0, 0x11, 0x00


	//----- nvinfo : EIATTR_KPARAM_INFO
	.align		4
.L_59:
        /*0018*/ 	.byte	0x04, 0x17
        /*001a*/ 	.short	(.L_61 - .L_60)
.L_60:
        /*001c*/ 	.word	0x00000000
        /*0020*/ 	.short	0x0009
        /*0022*/ 	.short	0x0030
        /*0024*/ 	.byte	0x00, 0xf0, 0x11, 0x00


	//----- nvinfo : EIATTR_KPARAM_INFO
	.align		4
.L_61:
        /*0028*/ 	.byte	0x04, 0x17
        /*002a*/ 	.short	(.L_63 - .L_62)
.L_62:
        /*002c*/ 	.word	0x00000000
        /*0030*/ 	.short	0x0008
        /*0032*/ 	.short	0x002c
        /*0034*/ 	.byte	0x00, 0xf0, 0x11, 0x00


	//----- nvinfo : EIATTR_KPARAM_INFO
	.align		4
.L_63:
        /*0038*/ 	.byte	0x04, 0x17
        /*003a*/ 	.short	(.L_65 - .L_64)
.L_64:
        /*003c*/ 	.word	0x00000000
        /*0040*/ 	.short	0x0007
        /*0042*/ 	.short	0x0028
        /*0044*/ 	.byte	0x00, 0xf0, 0x11, 0x00


	//----- nvinfo : EIATTR_KPARAM_INFO
	.align		4
.L_65:
        /*0048*/ 	.byte	0x04, 0x17
        /*004a*/ 	.short	(.L_67 - .L_66)
.L_66:
        /*004c*/ 	.word	0x00000000
        /*0050*/ 	.short	0x0006
        /*0052*/ 	.short	0x0024
        /*0054*/ 	.byte	0x00, 0xf0, 0x11, 0x00


	//----- nvinfo : EIATTR_KPARAM_INFO
	.align		4
.L_67:
        /*0058*/ 	.byte	0x04, 0x17
        /*005a*/ 	.short	(.L_69 - .L_68)
.L_68:
        /*005c*/ 	.word	0x00000000
        /*0060*/ 	.short	0x0005
        /*0062*/ 	.short	0x0020
        /*0064*/ 	.byte	0x00, 0xf0, 0x11, 0x00


	//----- nvinfo : EIATTR_KPARAM_INFO
	.align		4
.L_69:
        /*0068*/ 	.byte	0x04, 0x17
        /*006a*/ 	.short	(.L_71 - .L_70)
.L_70:
        /*006c*/ 	.word	0x00000000
        /*0070*/ 	.short	0x0004
        /*0072*/ 	.short	0x001c
        /*0074*/ 	.byte	0x00, 0xf0, 0x11, 0x00


	//----- nvinfo : EIATTR_KPARAM_INFO
	.align		4
.L_71:
        /*0078*/ 	.byte	0x04, 0x17
        /*007a*/ 	.short	(.L_73 - .L_72)
.L_72:
        /*007c*/ 	.word	0x00000000
        /*0080*/ 	.short	0x0003
        /*0082*/ 	.short	0x0018
        /*0084*/ 	.byte	0x00, 0xf0, 0x11, 0x00


	//----- nvinfo : EIATTR_KPARAM_INFO
	.align		4
.L_73:
        /*0088*/ 	.byte	0x04, 0x17
        /*008a*/ 	.short	(.L_75 - .L_74)
.L_74:
        /*008c*/ 	.word	0x00000000
        /*0090*/ 	.short	0x0002
        /*0092*/ 	.short	0x0010
        /*0094*/ 	.byte	0x00, 0xf5, 0x21, 0x00


	//----- nvinfo : EIATTR_KPARAM_INFO
	.align		4
.L_75:
        /*0098*/ 	.byte	0x04, 0x17
        /*009a*/ 	.short	(.L_77 - .L_76)
.L_76:
        /*009c*/ 	.word	0x00000000
        /*00a0*/ 	.short	0x0001
        /*00a2*/ 	.short	0x0008
        /*00a4*/ 	.byte	0x00, 0xf5, 0x21, 0x00


	//----- nvinfo : EIATTR_KPARAM_INFO
	.align		4
.L_77:
        /*00a8*/ 	.byte	0x04, 0x17
        /*00aa*/ 	.short	(.L_79 - .L_78)
.L_78:
        /*00ac*/ 	.word	0x00000000
        /*00b0*/ 	.short	0x0000
        /*00b2*/ 	.short	0x0000
        /*00b4*/ 	.byte	0x00, 0xf5, 0x21, 0x00


	//----- nvinfo : EIATTR_SPARSE_MMA_MASK
	.align		4
.L_79:
        /*00b8*/ 	.byte	0x03, 0x50
        /*00ba*/ 	.short	0x0000


	//----- nvinfo : EIATTR_MAXREG_COUNT
	.align		4
        /*00bc*/ 	.byte	0x03, 0x1b
        /*00be*/ 	.short	0x00ff


	//----- nvinfo : EIATTR_MERCURY_ISA_VERSION
	.align		4
        /*00c0*/ 	.byte	0x03, 0x5f
        /*00c2*/ 	.short	0x0101


	//----- nvinfo : EIATTR_VRC_CTA_INIT_COUNT
	.align		4
        /*00c4*/ 	.byte	0x02, 0x4a
	.zero		1
	.zero		1


	//----- nvinfo : EIATTR_EXIT_INSTR_OFFSETS
	.align		4
        /*00c8*/ 	.byte	0x04, 0x1c
        /*00ca*/ 	.short	(.L_81 - .L_80)


	//   ....[0]....
.L_80:
        /*00cc*/ 	.word	0x000000d0


	//   ....[1]....
        /*00d0*/ 	.word	0x00000350


	//   ....[2]....
        /*00d4*/ 	.word	0x000035d0


	//----- nvinfo : EIATTR_CRS_STACK_SIZE
	.align		4
.L_81:
        /*00d8*/ 	.byte	0x04, 0x1e
        /*00da*/ 	.short	(.L_83 - .L_82)
.L_82:
        /*00dc*/ 	.word	0x00000000


	//----- nvinfo : EIATTR_CBANK_PARAM_SIZE
	.align		4
.L_83:
        /*00e0*/ 	.byte	0x03, 0x19
        /*00e2*/ 	.short	0x0038


	//----- nvinfo : EIATTR_PARAM_CBANK
	.align		4
        /*00e4*/ 	.byte	0x04, 0x0a
        /*00e6*/ 	.short	(.L_85 - .L_84)
	.align		4
.L_84:
        /*00e8*/ 	.word	index@(.nv.constant0.colfilter)
        /*00ec*/ 	.short	0x0380
        /*00ee*/ 	.short	0x0038


	//----- nvinfo : EIATTR_SW_WAR
	.align		4
.L_85:
        /*00f0*/ 	.byte	0x04, 0x36
        /*00f2*/ 	.short	(.L_87 - .L_86)
.L_86:
        /*00f4*/ 	.word	0x00000008
.L_87:


//--------------------- .nv.info.rowfilter_bwd    --------------------------
	.section	.nv.info.rowfilter_bwd,"",@"SHT_CUDA_INFO"
	.sectionflags	@""
	.align	4


	//----- nvinfo : EIATTR_CUDA_API_VERSION
	.align		4
        /*0000*/ 	.byte	0x04, 0x37
        /*0002*/ 	.short	(.L_89 - .L_88)
.L_88:
        /*0004*/ 	.word	0x00000082


	//----- nvinfo : EIATTR_KPARAM_INFO
	.align		4
.L_89:
        /*0008*/ 	.byte	0x04, 0x17
        /*000a*/ 	.short	(.L_91 - .L_90)
.L_90:
        /*000c*/ 	.word	0x00000000
        /*0010*/ 	.short	0x000a
        /*0012*/ 	.short	0x0034
        /*0014*/ 	.byte	0x00, 0xf0, 0x11, 0x00


	//----- nvinfo : EIATTR_KPARAM_INFO
	.align		4
.L_91:
        /*0018*/ 	.byte	0x04, 0x17
        /*001a*/ 	.short	(.L_93 - .L_92)
.L_92:
        /*001c*/ 	.word	0x00000000
        /*0020*/ 	.short	0x0009
        /*0022*/ 	.short	0x0030
        /*0024*/ 	.byte	0x00, 0xf0, 0x11, 0x00


	//----- nvinfo : EIATTR_KPARAM_INFO
	.align		4
.L_93:
        /*0028*/ 	.byte	0x04, 0x17
        /*002a*/ 	.short	(.L_95 - .L_94)
.L_94:
        /*002c*/ 	.word	0x00000000
        /*0030*/ 	.short	0x0008
        /*0032*/ 	.short	0x002c
        /*0034*/ 	.byte	0x00, 0xf0, 0x11, 0x00


	//----- nvinfo : EIATTR_KPARAM_INFO
	.align		4
.L_95:
        /*0038*/ 	.byte	0x04, 0x17
        /*003a*/ 	.short	(.L_97 - .L_96)
.L_96:
        /*003c*/ 	.word	0x00000000
        /*0040*/ 	.short	0x0007
        /*0042*/ 	.short	0x0028
        /*0044*/ 	.byte	0x00, 0xf0, 0x11, 0x00


	//----- nvinfo : EIATTR_KPARAM_INFO
	.align		4
.L_97:
        /*0048*/ 	.byte	0x04, 0x17
        /*004a*/ 	.short	(.L_99 - .L_98)
.L_98:
        /*004c*/ 	.word	0x00000000
        /*0050*/ 	.short	0x0006
        /*0052*/ 	.short	0x0024
        /*0054*/ 	.byte	0x00, 0xf0, 0x11, 0x00


	//----- nvinfo : EIATTR_KPARAM_INFO
	.align		4
.L_99:
        /*0058*/ 	.byte	0x04, 0x17
        /*005a*/ 	.short	(.L_101 - .L_100)
.L_100:
        /*005c*/ 	.word	0x00000000
        /*0060*/ 	.short	0x0005
        /*0062*/ 	.short	0x0020
        /*0064*/ 	.byte	0x00, 0xf0, 0x11, 0x00


	//----- nvinfo : EIATTR_KPARAM_INFO
	.align		4
.L_101:
        /*0068*/ 	.byte	0x04, 0x17
        /*006a*/ 	.short	(.L_103 - .L_102)
.L_102:
        /*006c*/ 	.word	0x00000000
        /*0070*/ 	.short	0x0004
        /*0072*/ 	.short	0x001c
        /*0074*/ 	.byte	0x00, 0xf0, 0x11, 0x00


	//----- nvinfo : EIATTR_KPARAM_INFO
	.align		4
.L_103:
        /*0078*/ 	.byte	0x04, 0x17
        /*007a*/ 	.short	(.L_105 - .L_104)
.L_104:
        /*007c*/ 	.word	0x00000000
        /*0080*/ 	.short	0x0003
        /*0082*/ 	.short	0x0018
        /*0084*/ 	.byte	0x00, 0xf0, 0x11, 0x00


	//----- nvinfo : EIATTR_KPARAM_INFO
	.align		4
.L_105:
        /*0088*/ 	.byte	0x04, 0x17
        /*008a*/ 	.short	(.L_107 - .L_106)
.L_106:
        /*008c*/ 	.word	0x00000000
        /*0090*/ 	.short	0x0002
        /*0092*/ 	.short	0x0010
        /*0094*/ 	.byte	0x00, 0xf5, 0x21, 0x00


	//----- nvinfo : EIATTR_KPARAM_INFO
	.align		4
.L_107:
        /*0098*/ 	.byte	0x04, 0x17
        /*009a*/ 	.short	(.L_109 - .L_108)
.L_108:
        /*009c*/ 	.word	0x00000000
        /*00a0*/ 	.short	0x0001
        /*00a2*/ 	.short	0x0008
        /*00a4*/ 	.byte	0x00, 0xf5, 0x21, 0x00


	//----- nvinfo : EIATTR_KPARAM_INFO
	.align		4
.L_109:
        /*00a8*/ 	.byte	0x04, 0x17
        /*00aa*/ 	.short	(.L_111 - .L_110)
.L_110:
        /*00ac*/ 	.word	0x00000000
        /*00b0*/ 	.short	0x0000
        /*00b2*/ 	.short	0x0000
        /*00b4*/ 	.byte	0x00, 0xf5, 0x21, 0x00


	//----- nvinfo : EIATTR_SPARSE_MMA_MASK
	.align		4
.L_111:
        /*00b8*/ 	.byte	0x03, 0x50
        /*00ba*/ 	.short	0x0000


	//----- nvinfo : EIATTR_MAXREG_COUNT
	.align		4
        /*00bc*/ 	.byte	0x03, 0x1b
        /*00be*/ 	.short	0x00ff


	//----- nvinfo : EIATTR_MERCURY_ISA_VERSION
	.align		4
        /*00c0*/ 	.byte	0x03, 0x5f
        /*00c2*/ 	.short	0x0101


	//----- nvinfo : EIATTR_VRC_CTA_INIT_COUNT
	.align		4
        /*00c4*/ 	.byte	0x02, 0x4a
	.zero		1
	.zero		1


	//----- nvinfo : EIATTR_EXIT_INSTR_OFFSETS
	.align		4
        /*00c8*/ 	.byte	0x04, 0x1c
        /*00ca*/ 	.short	(.L_113 - .L_112)


	//   ....[0]....
.L_112:
        /*00cc*/ 	.word	0x000000d0


	//   ....[1]....
        /*00d0*/ 	.word	0x00000350


	//   ....[2]....
        /*00d4*/ 	.word	0x00003760


	//----- nvinfo : EIATTR_CRS_STACK_SIZE
	.align		4
.L_113:
        /*00d8*/ 	.byte	0x04, 0x1e
        /*00da*/ 	.short	(.L_115 - .L_114)
.L_114:
        /*00dc*/ 	.word	0x00000000


	//----- nvinfo : EIATTR_CBANK_PARAM_SIZE
	.align		4
.L_115:
        /*00e0*/ 	.byte	0x03, 0x19
        /*00e2*/ 	.short	0x0038


	//----- nvinfo : EIATTR_PARAM_CBANK
	.align		4
        /*00e4*/ 	.byte	0x04, 0x0a
        /*00e6*/ 	.short	(.L_117 - .L_116)
	.align		4
.L_116:
        /*00e8*/ 	.word	index@(.nv.constant0.rowfilter_bwd)
        /*00ec*/ 	.short	0x0380
        /*00ee*/ 	.short	0x0038


	//----- nvinfo : EIATTR_SW_WAR
	.align		4
.L_117:
        /*00f0*/ 	.byte	0x04, 0x36
        /*00f2*/ 	.short	(.L_119 - .L_118)
.L_118:
        /*00f4*/ 	.word	0x00000008
.L_119:


//--------------------- .nv.info.rowfilter        --------------------------
	.section	.nv.info.rowfilter,"",@"SHT_CUDA_INFO"
	.sectionflags	@""
	.align	4


	//----- nvinfo : EIATTR_CUDA_API_VERSION
	.align		4
        /*0000*/ 	.byte	0x04, 0x37
        /*0002*/ 	.short	(.L_121 - .L_120)
.L_120:
        /*0004*/ 	.word	0x00000082


	//----- nvinfo : EIATTR_KPARAM_INFO
	.align		4
.L_121:
        /*0008*/ 	.byte	0x04, 0x17
        /*000a*/ 	.short	(.L_123 - .L_122)
.L_122:
        /*000c*/ 	.word	0x00000000
        /*0010*/ 	.short	0x000a
        /*0012*/ 	.short	0x0034
        /*0014*/ 	.byte	0x00, 0xf0, 0x11, 0x00


	//----- nvinfo : EIATTR_KPARAM_INFO
	.align		4
.L_123:
        /*0018*/ 	.byte	0x04, 0x17
        /*001a*/ 	.short	(.L_125 - .L_124)
.L_124:
        /*001c*/ 	.word	0x00000000
        /*0020*/ 	.short	0x0009
        /*0022*/ 	.short	0x0030
        /*0024*/ 	.byte	0x00, 0xf0, 0x11, 0x00


	//----- nvinfo : EIATTR_KPARAM_INFO
	.align		4
.L_125:
        /*0028*/ 	.byte	0x04, 0x17
        /*002a*/ 	.short	(.L_127 - .L_126)
.L_126:
        /*002c*/ 	.word	0x00000000
        /*0030*/ 	.short	0x0008
        /*0032*/ 	.short	0x002c
        /*0034*/ 	.byte	0x00, 0xf0, 0x11, 0x00


	//----- nvinfo : EIATTR_KPARAM_INFO
	.align		4
.L_127:
        /*0038*/ 	.byte	0x04, 0x17
        /*003a*/ 	.short	(.L_129 - .L_128)
.L_128:
        /*003c*/ 	.word	0x00000000
        /*0040*/ 	.short	0x0007
        /*0042*/ 	.short	0x0028
        /*0044*/ 	.byte	0x00, 0xf0, 0x11, 0x00


	//----- nvinfo : EIATTR_KPARAM_INFO
	.align		4
.L_129:
        /*0048*/ 	.byte	0x04, 0x17
        /*004a*/ 	.short	(.L_131 - .L_130)
.L_130:
        /*004c*/ 	.word	0x00000000
        /*0050*/ 	.short	0x0006
        /*0052*/ 	.short	0x0024
        /*0054*/ 	.byte	0x00, 0xf0, 0x11, 0x00


	//----- nvinfo : EIATTR_KPARAM_INFO
	.align		4
.L_131:
        /*0058*/ 	.byte	0x04, 0x17
        /*005a*/ 	.short	(.L_133 - .L_132)
.L_132:
        /*005c*/ 	.word	0x00000000
        /*0060*/ 	.short	0x0005
        /*0062*/ 	.short	0x0020
        /*0064*/ 	.byte	0x00, 0xf0, 0x11, 0x00


	//----- nvinfo : EIATTR_KPARAM_INFO
	.align		4
.L_133:
        /*0068*/ 	.byte	0x04, 0x17
        /*006a*/ 	.short	(.L_135 - .L_134)
.L_134:
        /*006c*/ 	.word	0x00000000
        /*0070*/ 	.short	0x0004
        /*0072*/ 	.short	0x001c
        /*0074*/ 	.byte	0x00, 0xf0, 0x11, 0x00


	//----- nvinfo : EIATTR_KPARAM_INFO
	.align		4
.L_135:
        /*0078*/ 	.byte	0x04, 0x17
        /*007a*/ 	.short	(.L_137 - .L_136)
.L_136:
        /*007c*/ 	.word	0x00000000
        /*0080*/ 	.short	0x0003
        /*0082*/ 	.short	0x0018
        /*0084*/ 	.byte	0x00, 0xf0, 0x11, 0x00


	//----- nvinfo : EIATTR_KPARAM_INFO
	.align		4
.L_137:
        /*0088*/ 	.byte	0x04, 0x17
        /*008a*/ 	.short	(.L_139 - .L_138)
.L_138:
        /*008c*/ 	.word	0x00000000
        /*0090*/ 	.short	0x0002
        /*0092*/ 	.short	0x0010
        /*0094*/ 	.byte	0x00, 0xf5, 0x21, 0x00


	//----- nvinfo : EIATTR_KPARAM_INFO
	.align		4
.L_139:
        /*0098*/ 	.byte	0x04, 0x17
        /*009a*/ 	.short	(.L_141 - .L_140)
.L_140:
        /*009c*/ 	.word	0x00000000
        /*00a0*/ 	.short	0x0001
        /*00a2*/ 	.short	0x0008
        /*00a4*/ 	.byte	0x00, 0xf5, 0x21, 0x00


	//----- nvinfo : EIATTR_KPARAM_INFO
	.align		4
.L_141:
        /*00a8*/ 	.byte	0x04, 0x17
        /*00aa*/ 	.short	(.L_143 - .L_142)
.L_142:
        /*00ac*/ 	.word	0x00000000
        /*00b0*/ 	.short	0x0000
        /*00b2*/ 	.short	0x0000
        /*00b4*/ 	.byte	0x00, 0xf5, 0x21, 0x00


	//----- nvinfo : EIATTR_SPARSE_MMA_MASK
	.align		4
.L_143:
        /*00b8*/ 	.byte	0x03, 0x50
        /*00ba*/ 	.short	0x0000


	//----- nvinfo : EIATTR_MAXREG_COUNT
	.align		4
        /*00bc*/ 	.byte	0x03, 0x1b
        /*00be*/ 	.short	0x00ff


	//----- nvinfo : EIATTR_MERCURY_ISA_VERSION
	.align		4
        /*00c0*/ 	.byte	0x03, 0x5f
        /*00c2*/ 	.short	0x0101


	//----- nvinfo : EIATTR_VRC_CTA_INIT_COUNT
	.align		4
        /*00c4*/ 	.byte	0x02, 0x4a
	.zero		1
	.zero		1


	//----- nvinfo : EIATTR_EXIT_INSTR_OFFSETS
	.align		4
        /*00c8*/ 	.byte	0x04, 0x1c
        /*00ca*/ 	.short	(.L_145 - .L_144)


	//   ....[0]....
.L_144:
        /*00cc*/ 	.word	0x000000d0


	//   ....[1]....
        /*00d0*/ 	.word	0x00000350


	//   ....[2]....
        /*00d4*/ 	.word	0x00003520


	//----- nvinfo : EIATTR_CRS_STACK_SIZE
	.align		4
.L_145:
        /*00d8*/ 	.byte	0x04, 0x1e
        /*00da*/ 	.short	(.L_147 - .L_146)
.L_146:
        /*00dc*/ 	.word	0x00000000


	//----- nvinfo : EIATTR_CBANK_PARAM_SIZE
	.align		4
.L_147:
        /*00e0*/ 	.byte	0x03, 0x19
        /*00e2*/ 	.short	0x0038


	//----- nvinfo : EIATTR_PARAM_CBANK
	.align		4
        /*00e4*/ 	.byte	0x04, 0x0a
        /*00e6*/ 	.short	(.L_149 - .L_148)
	.align		4
.L_148:
        /*00e8*/ 	.word	index@(.nv.constant0.rowfilter)
        /*00ec*/ 	.short	0x0380
        /*00ee*/ 	.short	0x0038


	//----- nvinfo : EIATTR_SW_WAR
	.align		4
.L_149:
        /*00f0*/ 	.byte	0x04, 0x36
        /*00f2*/ 	.short	(.L_151 - .L_150)
.L_150:
        /*00f4*/ 	.word	0x00000008
.L_151:


//--------------------- .nv.callgraph             --------------------------
	.section	.nv.callgraph,"",@"SHT_CUDA_CALLGRAPH"
	.align	4
	.sectionentsize	8
	.align		4
        /*0000*/ 	.word	0x00000000
	.align		4
        /*0004*/ 	.word	0xffffffff
	.align		4
        /*0008*/ 	.word	0x00000000
	.align		4
        /*000c*/ 	.word	0xfffffffe
	.align		4
        /*0010*/ 	.word	0x00000000
	.align		4
        /*0014*/ 	.word	0xfffffffd
	.align		4
        /*0018*/ 	.word	0x00000000
	.align		4
        /*001c*/ 	.word	0xfffffffc


//--------------------- .text.colfilter_bwd       --------------------------
	.section	.text.colfilter_bwd,"ax",@progbits
	.align	128
        .global         colfilter_bwd
        .type           colfilter_bwd,@function
        .size           colfilter_bwd,(.L_x_103 - colfilter_bwd)
        .other          colfilter_bwd,@"STO_CUDA_ENTRY STV_DEFAULT"
colfilter_bwd:
.text.colfilter_bwd:
[----:B------:R-:W-:Y:S01]  /*0000*/  LDC R1, c[0x0][0x37c] ;  /* 0x0000df00ff017b82 */ /* 0x000fe20000000800 */
[----:B------:R-:W0:Y:S07]  /*0010*/  S2R R3, SR_TID.X ;  /* 0x0000000000037919 */ /* 0x000e2e0000002100 */
[----:B------:R-:W0:Y:S01]  /*0020*/  S2UR UR8, SR_CTAID.X ;  /* 0x00000000000879c3 */ /* 0x000e220000002500 */
[----:B------:R-:W1:Y:S01]  /*0030*/  LDCU.64 UR4, c[0x0][0x398] ;  /* 0x00007300ff0477ac */ /* 0x000e620008000a00 */
[----:B------:R-:W2:Y:S06]  /*0040*/  LDCU.64 UR6, c[0x0][0x3a0] ;  /* 0x00007400ff0677ac */ /* 0x000eac0008000a00 */
[----:B------:R-:W0:Y:S08]  /*0050*/  LDC R12, c[0x0][0x360] ;  /* 0x0000d800ff0c7b82 */ /* 0x000e300000000800 */
[----:B------:R-:W3:Y:S01]  /*0060*/  LDC R7, c[0x0][0x3b4] ;  /* 0x0000ed00ff077b82 */ /* 0x000ee20000000800 */
[----:B-1----:R-:W-:-:S04]  /*0070*/  UIMAD UR4, UR5, UR4, URZ ;  /* 0x00000004050472a4 */ /* 0x002fc8000f8e02ff */
[----:B--2---:R-:W-:-:S04]  /*0080*/  UIMAD UR4, UR4, UR6, URZ ;  /* 0x00000006040472a4 */ /* 0x004fc8000f8e02ff */
[----:B------:R-:W-:Y:S01]  /*0090*/  UIMAD UR4, UR4, UR7, URZ ;  /* 0x00000007040472a4 */ /* 0x000fe2000f8e02ff */
[----:B0-----:R-:W-:-:S04]  /*00a0*/  IMAD R0, R12, UR8, R3 ;  /* 0x000000080c007c24 */ /* 0x001fc8000f8e0203 */
[----:B---3--:R-:W-:-:S05]  /*00b0*/  IMAD R13, R0, R7, RZ ;  /* 0x00000007000d7224 */ /* 0x008fca00078e02ff */
[----:B------:R-:W-:-:S13]  /*00c0*/  ISETP.GE.AND P0, PT, R13, UR4, PT ;  /* 0x000000040d007c0c */ /* 0x000fda000bf06270 */
[----:B------:R-:W-:Y:S05]  /*00d0*/  @P0 EXIT ;  /* 0x000000000000094d */ /* 0x000fea0003800000 */
[----:B------:R-:W0:Y:S01]  /*00e0*/  LDC R11, c[0x0][0x3ac] ;  /* 0x0000eb00ff0b7b82 */ /* 0x000e220000000800 */
[----:B------:R-:W1:Y:S01]  /*00f0*/  LDCU UR5, c[0x0][0x370] ;  /* 0x00006e00ff0577ac */ /* 0x000e620008000800 */
[----:B------:R-:W2:Y:S06]  /*0100*/  LDCU.64 UR6, c[0x0][0x358] ;  /* 0x00006b00ff0677ac */ /* 0x000eac0008000a00 */
[----:B------:R-:W0:Y:S01]  /*0110*/  LDC R0, c[0x0][0x3b0] ;  /* 0x0000ec00ff007b82 */ /* 0x000e220000000800 */
[----:B-1----:R-:W-:Y:S01]  /*0120*/  IMAD R12, R12, UR5, RZ ;  /* 0x000000050c0c7c24 */ /* 0x002fe2000f8e02ff */
[----:B0-----:R-:W-:-:S13]  /*0130*/  ISETP.GT.AND P0, PT, R11, R0, PT ;  /* 0x000000000b00720c */ /* 0x001fda0003f04270 */
[----:B--2---:R-:W-:Y:S05]  /*0140*/  @!P0 BRA `(.L_x_0) ;  /* 0x0000000000848947 */ /* 0x004fea0003800000 */
[-C--:B------:R-:W-:Y:S01]  /*0150*/  IABS R9, R7.reuse ;  /* 0x0000000700097213 */ /* 0x080fe20000000000 */
[----:B------:R-:W0:Y:S01]  /*0160*/  LDC R8, c[0x0][0x3b4] ;  /* 0x0000ed00ff087b82 */ /* 0x000e220000000800 */
[----:B------:R-:W-:Y:S02]  /*0170*/  ISETP.NE.AND P1, PT, R7, RZ, PT ;  /* 0x000000ff0700720c */ /* 0x000fe40003f25270 */
[----:B------:R-:W1:Y:S01]  /*0180*/  I2F.RP R0, R9 ;  /* 0x0000000900007306 */ /* 0x000e620000209400 */
[----:B------:R-:W-:-:S04]  /*0190*/  LOP3.LUT R7, RZ, R7, RZ, 0x33, !PT ;  /* 0x00000007ff077212 */ /* 0x000fc800078e33ff */
[----:B------:R-:W2:Y:S03]  /*01a0*/  LDC.64 R2, c[0x0][0x380] ;  /* 0x0000e000ff027b82 */ /* 0x000ea60000000a00 */
[----:B-1----:R-:W1:Y:S02]  /*01b0*/  MUFU.RCP R0, R0 ;  /* 0x0000000000007308 */ /* 0x002e640000001000 */
[----:B-1----:R-:W-:-:S06]  /*01c0*/  VIADD R4, R0, 0xffffffe ;  /* 0x0ffffffe00047836 */ /* 0x002fcc0000000000 */
[----:B------:R1:W3:Y:S02]  /*01d0*/  F2I.FTZ.U32.TRUNC.NTZ R5, R4 ;  /* 0x0000000400057305 */ /* 0x0002e4000021f000 */
[----:B-1----:R-:W-:Y:S02]  /*01e0*/  IMAD.MOV.U32 R4, RZ, RZ, RZ ;  /* 0x000000ffff047224 */ /* 0x002fe400078e00ff */
[----:B---3--:R-:W-:-:S04]  /*01f0*/  IMAD.MOV R6, RZ, RZ, -R5 ;  /* 0x000000ffff067224 */ /* 0x008fc800078e0a05 */
[----:B------:R-:W-:-:S04]  /*0200*/  IMAD R11, R6, R9, RZ ;  /* 0x00000009060b7224 */ /* 0x000fc800078e02ff */
[----:B0-2---:R-:W-:-:S07]  /*0210*/  IMAD.HI.U32 R6, R5, R11, R4 ;  /* 0x0000000b05067227 */ /* 0x005fce00078e0004 */
.L_x_1:
[----:B0-----:R-:W-:Y:S02]  /*0220*/  IABS R5, R13 ;  /* 0x0000000d00057213 */ /* 0x001fe40000000000 */
[----:B------:R-:W-:-:S03]  /*0230*/  IABS R11, R8 ;  /* 0x00000008000b7213 */ /* 0x000fc60000000000 */
[----:B------:R-:W-:-:S04]  /*0240*/  IMAD.HI.U32 R0, R6, R5, RZ ;  /* 0x0000000506007227 */ /* 0x000fc800078e00ff */
[----:B------:R-:W-:-:S04]  /*0250*/  IMAD.MOV R4, RZ, RZ, -R0 ;  /* 0x000000ffff047224 */ /* 0x000fc800078e0a00 */
[----:B------:R-:W-:-:S05]  /*0260*/  IMAD R4, R11, R4, R5 ;  /* 0x000000040b047224 */ /* 0x000fca00078e0205 */
[----:B------:R-:W-:-:S13]  /*0270*/  ISETP.GT.U32.AND P2, PT, R9, R4, PT ;  /* 0x000000040900720c */ /* 0x000fda0003f44070 */
[----:B------:R-:W-:Y:S01]  /*0280*/  @!P2 IMAD.IADD R4, R4, 0x1, -R11 ;  /* 0x000000010404a824 */ /* 0x000fe200078e0a0b */
[----:B------:R-:W-:-:S04]  /*0290*/  @!P2 IADD3 R0, PT, PT, R0, 0x1, RZ ;  /* 0x000000010000a810 */ /* 0x000fc80007ffe0ff */
[----:B------:R-:W-:Y:S02]  /*02a0*/  ISETP.GE.U32.AND P0, PT, R4, R9, PT ;  /* 0x000000090400720c */ /* 0x000fe40003f06070 */
[-C--:B------:R-:W-:Y:S01]  /*02b0*/  LOP3.LUT R4, R13, R8.reuse, RZ, 0x3c, !PT ;  /* 0x000000080d047212 */ /* 0x080fe200078e3cff */
[----:B------:R-:W-:-:S03]  /*02c0*/  IMAD R13, R12, R8, R13 ;  /* 0x000000080c0d7224 */ /* 0x000fc600078e020d */
[----:B------:R-:W-:-:S07]  /*02d0*/  ISETP.GE.AND P3, PT, R4, RZ, PT ;  /* 0x000000ff0400720c */ /* 0x000fce0003f66270 */
[----:B------:R-:W-:Y:S01]  /*02e0*/  @P0 VIADD R0, R0, 0x1 ;  /* 0x0000000100000836 */ /* 0x000fe20000000000 */
[----:B------:R-:W-:-:S05]  /*02f0*/  ISETP.GE.AND P0, PT, R13, UR4, PT ;  /* 0x000000040d007c0c */ /* 0x000fca000bf06270 */
[----:B------:R-:W-:-:S05]  /*0300*/  @!P3 IMAD.MOV R0, RZ, RZ, -R0 ;  /* 0x000000ffff00b224 */ /* 0x000fca00078e0a00 */
[----:B------:R-:W-:-:S05]  /*0310*/  SEL R5, R7, R0, !P1 ;  /* 0x0000000007057207 */ /* 0x000fca0004800000 */
[----:B------:R-:W-:-:S05]  /*0320*/  IMAD.WIDE R4, R5, 0x4, R2 ;  /* 0x0000000405047825 */ /* 0x000fca00078e0202 */
[----:B------:R0:W-:Y:S01]  /*0330*/  STG.E desc[UR6][R4.64], RZ ;  /* 0x000000ff04007986 */ /* 0x0001e2000c101906 */
[----:B------:R-:W-:Y:S05]  /*0340*/  @!P0 BRA `(.L_x_1) ;  /* 0xfffffffc00b48947 */ /* 0x000fea000383ffff */
[----:B------:R-:W-:Y:S05]  /*0350*/  EXIT ;  /* 0x000000000000794d */ /* 0x000fea0003800000 */
.L_x_0:
[C---:B------:R-:W-:Y:S01]  /*0360*/  IADD3 R0, PT, PT, -R11.reuse, 0x1, R0 ;  /* 0x000000010b007810 */ /* 0x040fe20007ffe100 */
[----:B------:R-:W-:Y:S01]  /*0370*/  IMAD.U32 R11, R11, -0x2, RZ ;  /* 0xfffffffe0b0b7824 */ /* 0x000fe200078e00ff */
[----:B------:R-:W0:Y:S02]  /*0380*/  LDCU UR10, c[0x0][0x3a8] ;  /* 0x00007500ff0a77ac */ /* 0x000e240008000800 */
[----:B------:R-:W-:Y:S02]  /*0390*/  LOP3.LUT P0, RZ, R0, 0x1, RZ, 0xc0, !PT ;  /* 0x0000000100ff7812 */ /* 0x000fe4000780c0ff */
[----:B------:R-:W-:-:S11]  /*03a0*/  SHF.R.S32.HI R10, RZ, 0x1f, R11 ;  /* 0x0000001fff0a7819 */ /* 0x000fd6000001140b */
.L_x_14:
[----:B-1----:R-:W1:Y:S01]  /*03b0*/  LDC R6, c[0x0][0x3a0] ;  /* 0x0000e800ff067b82 */ /* 0x002e620000000800 */
[----:B------:R-:W-:Y:S01]  /*03c0*/  IABS R16, R13 ;  /* 0x0000000d00107213 */ /* 0x000fe20000000000 */
[----:B------:R-:W2:Y:S06]  /*03d0*/  LDCU UR5, c[0x0][0x3ac] ;  /* 0x00007580ff0577ac */ /* 0x000eac0008000800 */
[----:B------:R-:W3:Y:S08]  /*03e0*/  LDC R0, c[0x0][0x39c] ;  /* 0x0000e700ff007b82 */ /* 0x000ef00000000800 */
[----:B------:R-:W4:Y:S01]  /*03f0*/  LDC R4, c[0x0][0x3a4] ;  /* 0x0000e900ff047b82 */ /* 0x000f220000000800 */
[----:B-1----:R-:W-:-:S02]  /*0400*/  IABS R5, R6 ;  /* 0x0000000600057213 */ /* 0x002fc40000000000 */
[----:B------:R-:W-:Y:S02]  /*0410*/  LOP3.LUT R19, R13, R6, RZ, 0x3c, !PT ;  /* 0x000000060d137212 */ /* 0x000fe400078e3cff */
[----:B------:R-:W1:Y:S02]  /*0420*/  I2F.RP R15, R5 ;  /* 0x00000005000f7306 */ /* 0x000e640000209400 */
[----:B------:R-:W-:Y:S02]  /*0430*/  ISETP.GE.AND P4, PT, R19, RZ, PT ;  /* 0x000000ff1300720c */ /* 0x000fe40003f86270 */
[----:B---3--:R-:W-:-:S04]  /*0440*/  IABS R7, R0 ;  /* 0x0000000000077213 */ /* 0x008fc80000000000 */
[----:B------:R-:W3:Y:S01]  /*0450*/  I2F.RP R14, R7 ;  /* 0x00000007000e7306 */ /* 0x000ee20000209400 */
[----:B----4-:R-:W-:-:S07]  /*0460*/  IABS R17, R4 ;  /* 0x0000000400117213 */ /* 0x010fce0000000000 */
[----:B-1----:R-:W1:Y:S08]  /*0470*/  MUFU.RCP R15, R15 ;  /* 0x0000000f000f7308 */ /* 0x002e700000001000 */
[----:B---3--:R-:W3:Y:S01]  /*0480*/  MUFU.RCP R14, R14 ;  /* 0x0000000e000e7308 */ /* 0x008ee20000001000 */
[----:B-1----:R-:W-:-:S07]  /*0490*/  VIADD R9, R15, 0xffffffe ;  /* 0x0ffffffe0f097836 */ /* 0x002fce0000000000 */
[----:B------:R-:W1:Y:S01]  /*04a0*/  F2I.FTZ.U32.TRUNC.NTZ R9, R9 ;  /* 0x0000000900097305 */ /* 0x000e62000021f000 */
[----:B---3--:R-:W-:-:S07]  /*04b0*/  VIADD R2, R14, 0xffffffe ;  /* 0x0ffffffe0e027836 */ /* 0x008fce0000000000 */
[----:B------:R-:W3:Y:S01]  /*04c0*/  F2I.FTZ.U32.TRUNC.NTZ R3, R2 ;  /* 0x0000000200037305 */ /* 0x000ee2000021f000 */
[----:B-1----:R-:W-:-:S05]  /*04d0*/  IADD3 R8, PT, PT, RZ, -R9, RZ ;  /* 0x80000009ff087210 */ /* 0x002fca0007ffe0ff */
[----:B------:R-:W-:Y:S02]  /*04e0*/  IMAD R15, R8, R5, RZ ;  /* 0x00000005080f7224 */ /* 0x000fe400078e02ff */
[----:B------:R-:W-:Y:S02]  /*04f0*/  IMAD.MOV.U32 R8, RZ, RZ, RZ ;  /* 0x000000ffff087224 */ /* 0x000fe400078e00ff */
[----:B---3--:R-:W-:Y:S02]  /*0500*/  IMAD.MOV R2, RZ, RZ, -R3 ;  /* 0x000000ffff027224 */ /* 0x008fe400078e0a03 */
[----:B------:R-:W-:-:S04]  /*0510*/  IMAD.HI.U32 R8, R9, R15, R8 ;  /* 0x0000000f09087227 */ /* 0x000fc800078e0008 */
[----:B------:R-:W-:Y:S02]  /*0520*/  IMAD.MOV.U32 R9, RZ, RZ, R17 ;  /* 0x000000ffff097224 */ /* 0x000fe400078e0011 */
[----:B------:R-:W-:Y:S02]  /*0530*/  IMAD.HI.U32 R14, R8, R16, RZ ;  /* 0x00000010080e7227 */ /* 0x000fe400078e00ff */
[----:B------:R-:W1:Y:S02]  /*0540*/  I2F.RP R18, R9 ;  /* 0x0000000900127306 */ /* 0x000e640000209400 */
[----:B------:R-:W-:Y:S02]  /*0550*/  IMAD.MOV R20, RZ, RZ, -R14 ;  /* 0x000000ffff147224 */ /* 0x000fe400078e0a0e */
[----:B------:R-:W-:Y:S02]  /*0560*/  IMAD R15, R2, R7, RZ ;  /* 0x00000007020f7224 */ /* 0x000fe400078e02ff */
[----:B------:R-:W-:-:S02]  /*0570*/  IMAD.MOV.U32 R2, RZ, RZ, RZ ;  /* 0x000000ffff027224 */ /* 0x000fc400078e00ff */
[----:B------:R-:W-:Y:S02]  /*0580*/  IMAD R20, R5, R20, R16 ;  /* 0x0000001405147224 */ /* 0x000fe400078e0210 */
[----:B------:R-:W-:-:S03]  /*0590*/  IMAD.HI.U32 R15, R3, R15, R2 ;  /* 0x0000000f030f7227 */ /* 0x000fc600078e0002 */
[----:B------:R-:W-:Y:S01]  /*05a0*/  ISETP.GT.U32.AND P3, PT, R5, R20, PT ;  /* 0x000000140500720c */ /* 0x000fe20003f64070 */
[----:B-1----:R-:W1:Y:S02]  /*05b0*/  MUFU.RCP R18, R18 ;  /* 0x0000001200127308 */ /* 0x002e640000001000 */
[----:B------:R-:W-:-:S05]  /*05c0*/  IMAD.HI.U32 R17, R15, R16, RZ ;  /* 0x000000100f117227 */ /* 0x000fca00078e00ff */
[----:B------:R-:W-:-:S05]  /*05d0*/  IADD3 R2, PT, PT, -R17, RZ, RZ ;  /* 0x000000ff11027210 */ /* 0x000fca0007ffe1ff */
[----:B------:R-:W-:Y:S02]  /*05e0*/  @!P3 IMAD.IADD R20, R20, 0x1, -R5 ;  /* 0x000000011414b824 */ /* 0x000fe400078e0a05 */
[C---:B------:R-:W-:Y:S02]  /*05f0*/  IMAD R2, R7.reuse, R2, R16 ;  /* 0x0000000207027224 */ /* 0x040fe400078e0210 */
[----:B------:R-:W-:Y:S01]  /*0600*/  @!P3 VIADD R14, R14, 0x1 ;  /* 0x000000010e0eb836 */ /* 0x000fe20000000000 */
[----:B------:R-:W-:Y:S01]  /*0610*/  ISETP.GE.U32.AND P1, PT, R20, R5, PT ;  /* 0x000000051400720c */ /* 0x000fe20003f26070 */
[----:B-1----:R-:W-:Y:S01]  /*0620*/  VIADD R3, R18, 0xffffffe ;  /* 0x0ffffffe12037836 */ /* 0x002fe20000000000 */
[----:B------:R-:W-:-:S05]  /*0630*/  ISETP.GT.U32.AND P2, PT, R7, R2, PT ;  /* 0x000000020700720c */ /* 0x000fca0003f44070 */
[----:B------:R-:W1:Y:S06]  /*0640*/  F2I.FTZ.U32.TRUNC.NTZ R3, R3 ;  /* 0x0000000300037305 */ /* 0x000e6c000021f000 */
[----:B------:R-:W-:Y:S01]  /*0650*/  @P1 VIADD R14, R14, 0x1 ;  /* 0x000000010e0e1836 */ /* 0x000fe20000000000 */
[----:B------:R-:W-:Y:S01]  /*0660*/  ISETP.NE.AND P1, PT, R6, RZ, PT ;  /* 0x000000ff0600720c */ /* 0x000fe20003f25270 */
[----:B------:R-:W-:Y:S02]  /*0670*/  @!P2 IMAD.IADD R2, R2, 0x1, -R7 ;  /* 0x000000010202a824 */ /* 0x000fe400078e0a07 */
[----:B------:R-:W-:Y:S01]  /*0680*/  @!P2 VIADD R17, R17, 0x1 ;  /* 0x000000011111a836 */ /* 0x000fe20000000000 */
[----:B------:R-:W-:-:S02]  /*0690*/  MOV R19, R14 ;  /* 0x0000000e00137202 */ /* 0x000fc40000000f00 */
[----:B------:R-:W-:Y:S02]  /*06a0*/  ISETP.GE.U32.AND P3, PT, R2, R7, PT ;  /* 0x000000070200720c */ /* 0x000fe40003f66070 */
[----:B------:R-:W-:Y:S01]  /*06b0*/  LOP3.LUT R2, R13, R0, RZ, 0x3c, !PT ;  /* 0x000000000d027212 */ /* 0x000fe200078e3cff */
[----:B------:R-:W-:Y:S01]  /*06c0*/  @!P4 IMAD.MOV R19, RZ, RZ, -R19 ;  /* 0x000000ffff13c224 */ /* 0x000fe200078e0a13 */
[----:B------:R-:W-:Y:S01]  /*06d0*/  LOP3.LUT R14, RZ, R6, RZ, 0x33, !PT ;  /* 0x00000006ff0e7212 */ /* 0x000fe200078e33ff */
[----:B-1----:R-:W-:Y:S01]  /*06e0*/  IMAD.MOV R18, RZ, RZ, -R3 ;  /* 0x000000ffff127224 */ /* 0x002fe200078e0a03 */
[----:B------:R-:W-:Y:S01]  /*06f0*/  ISETP.GE.AND P4, PT, R2, RZ, PT ;  /* 0x000000ff0200720c */ /* 0x000fe20003f86270 */
[----:B------:R-:W-:Y:S01]  /*0700*/  IMAD.MOV.U32 R2, RZ, RZ, RZ ;  /* 0x000000ffff027224 */ /* 0x000fe200078e00ff */
[----:B------:R-:W-:Y:S01]  /*0710*/  SEL R19, R14, R19, !P1 ;  /* 0x000000130e137207 */ /* 0x000fe20004800000 */
[----:B------:R-:W-:-:S03]  /*0720*/  IMAD R21, R18, R9, RZ ;  /* 0x0000000912157224 */ /* 0x000fc600078e02ff */
[----:B------:R-:W-:Y:S01]  /*0730*/  IABS R24, R19 ;  /* 0x0000001300187213 */ /* 0x000fe20000000000 */
[----:B------:R-:W-:Y:S01]  /*0740*/  @P3 VIADD R17, R17, 0x1 ;  /* 0x0000000111113836 */ /* 0x000fe20000000000 */
[----:B------:R-:W-:Y:S01]  /*0750*/  ISETP.NE.AND P3, PT, R0, RZ, PT ;  /* 0x000000ff0000720c */ /* 0x000fe20003f65270 */
[----:B------:R-:W-:Y:S01]  /*0760*/  IMAD.HI.U32 R3, R3, R21, R2 ;  /* 0x0000001503037227 */ /* 0x000fe200078e0002 */
[----:B------:R-:W-:Y:S02]  /*0770*/  LOP3.LUT R2, RZ, R0, RZ, 0x33, !PT ;  /* 0x00000000ff027212 */ /* 0x000fe400078e33ff */
[----:B------:R-:W-:Y:S02]  /*0780*/  LOP3.LUT R19, R19, R4, RZ, 0x3c, !PT ;  /* 0x0000000413137212 */ /* 0x000fe400078e3cff */
[----:B------:R-:W-:Y:S01]  /*0790*/  @!P4 IADD3 R17, PT, PT, -R17, RZ, RZ ;  /* 0x000000ff1111c210 */ /* 0x000fe20007ffe1ff */
[----:B------:R-:W-:Y:S01]  /*07a0*/  IMAD.HI.U32 R20, R3, R24, RZ ;  /* 0x0000001803147227 */ /* 0x000fe200078e00ff */
[----:B------:R-:W-:-:S02]  /*07b0*/  ISETP.GE.AND P2, PT, R19, RZ, PT ;  /* 0x000000ff1300720c */ /* 0x000fc40003f46270 */
[----:B------:R-:W-:Y:S01]  /*07c0*/  SEL R21, R2, R17, !P3 ;  /* 0x0000001102157207 */ /* 0x000fe20005800000 */
[----:B------:R-:W-:-:S03]  /*07d0*/  IMAD.MOV R17, RZ, RZ, -R20 ;  /* 0x000000ffff117224 */ /* 0x000fc600078e0a14 */
[----:B------:R-:W-:Y:S01]  /*07e0*/  IABS R22, R21 ;  /* 0x0000001500167213 */ /* 0x000fe20000000000 */
[----:B------:R-:W-:Y:S01]  /*07f0*/  IMAD R24, R9, R17, R24 ;  /* 0x0000001109187224 */ /* 0x000fe200078e0218 */
[----:B------:R-:W-:Y:S02]  /*0800*/  LOP3.LUT R6, R21, R6, RZ, 0x3c, !PT ;  /* 0x0000000615067212 */ /* 0x000fe400078e3cff */
[----:B------:R-:W-:Y:S01]  /*0810*/  LOP3.LUT R21, R13, R4, RZ, 0x3c, !PT ;  /* 0x000000040d157212 */ /* 0x000fe200078e3cff */
[----:B------:R-:W-:Y:S01]  /*0820*/  IMAD.HI.U32 R18, R8, R22, RZ ;  /* 0x0000001608127227 */ /* 0x000fe200078e00ff */
[----:B------:R-:W-:-:S03]  /*0830*/  ISETP.GT.U32.AND P5, PT, R9, R24, PT ;  /* 0x000000180900720c */ /* 0x000fc60003fa4070 */
[----:B------:R-:W-:-:S04]  /*0840*/  IMAD.MOV R17, RZ, RZ, -R18 ;  /* 0x000000ffff117224 */ /* 0x000fc800078e0a12 */
[----:B------:R-:W-:Y:S02]  /*0850*/  IMAD R22, R5, R17, R22 ;  /* 0x0000001105167224 */ /* 0x000fe400078e0216 */
[----:B------:R-:W-:-:S03]  /*0860*/  IMAD.HI.U32 R17, R3, R16, RZ ;  /* 0x0000001003117227 */ /* 0x000fc600078e00ff */
[----:B------:R-:W-:Y:S01]  /*0870*/  ISETP.GT.U32.AND P6, PT, R5, R22, PT ;  /* 0x000000160500720c */ /* 0x000fe20003fc4070 */
[----:B------:R-:W-:Y:S02]  /*0880*/  @!P5 IMAD.IADD R24, R24, 0x1, -R9 ;  /* 0x000000011818d824 */ /* 0x000fe400078e0a09 */
[----:B------:R-:W-:-:S03]  /*0890*/  @!P5 VIADD R20, R20, 0x1 ;  /* 0x000000011414d836 */ /* 0x000fc60000000000 */
[----:B------:R-:W-:Y:S01]  /*08a0*/  ISETP.GE.U32.AND P4, PT, R24, R9, PT ;  /* 0x000000091800720c */ /* 0x000fe20003f86070 */
[----:B------:R-:W-:-:S04]  /*08b0*/  IMAD.MOV R24, RZ, RZ, -R17 ;  /* 0x000000ffff187224 */ /* 0x000fc800078e0a11 */
[----:B------:R-:W-:Y:S01]  /*08c0*/  IMAD R24, R9, R24, R16 ;  /* 0x0000001809187224 */ /* 0x000fe200078e0210 */
[----:B------:R-:W-:Y:S01]  /*08d0*/  LOP3.LUT R16, RZ, R4, RZ, 0x33, !PT ;  /* 0x00000004ff107212 */ /* 0x000fe200078e33ff */
[----:B------:R-:W-:Y:S02]  /*08e0*/  @!P6 IMAD.IADD R22, R22, 0x1, -R5 ;  /* 0x000000011616e824 */ /* 0x000fe400078e0a05 */
[----:B------:R-:W-:-:S03]  /*08f0*/  @!P6 VIADD R18, R18, 0x1 ;  /* 0x000000011212e836 */ /* 0x000fc60000000000 */
[----:B------:R-:W-:Y:S02]  /*0900*/  ISETP.GE.U32.AND P5, PT, R22, R5, PT ;  /* 0x000000051600720c */ /* 0x000fe40003fa6070 */
[----:B------:R-:W-:Y:S02]  /*0910*/  @P4 IADD3 R20, PT, PT, R20, 0x1, RZ ;  /* 0x0000000114144810 */ /* 0x000fe40007ffe0ff */
[----:B------:R-:W-:-:S03]  /*0920*/  ISETP.GT.U32.AND P4, PT, R9, R24, PT ;  /* 0x000000180900720c */ /* 0x000fc60003f84070 */
[----:B------:R-:W-:Y:S01]  /*0930*/  @!P2 IMAD.MOV R20, RZ, RZ, -R20 ;  /* 0x000000ffff14a224 */ /* 0x000fe200078e0a14 */
[----:B------:R-:W-:-:S04]  /*0940*/  ISETP.NE.AND P2, PT, R4, RZ, PT ;  /* 0x000000ff0400720c */ /* 0x000fc80003f45270 */
[----:B------:R-:W-:Y:S01]  /*0950*/  SEL R19, R16, R20, !P2 ;  /* 0x0000001410137207 */ /* 0x000fe20005000000 */
[----:B------:R-:W-:Y:S01]  /*0960*/  @P5 VIADD R18, R18, 0x1 ;  /* 0x0000000112125836 */ /* 0x000fe20000000000 */
[----:B------:R-:W-:Y:S02]  /*0970*/  ISETP.GE.AND P5, PT, R6, RZ, PT ;  /* 0x000000ff0600720c */ /* 0x000fe40003fa6270 */
[----:B------:R-:W-:Y:S01]  /*0980*/  IABS R20, R19 ;  /* 0x0000001300147213 */ /* 0x000fe20000000000 */
[----:B------:R-:W-:Y:S01]  /*0990*/  @!P4 IMAD.IADD R24, R24, 0x1, -R9 ;  /* 0x000000011818c824 */ /* 0x000fe200078e0a09 */
[----:B------:R-:W-:Y:S02]  /*09a0*/  @!P4 IADD3 R17, PT, PT, R17, 0x1, RZ ;  /* 0x000000011111c810 */ /* 0x000fe40007ffe0ff */
[----:B------:R-:W-:Y:S01]  /*09b0*/  ISETP.GE.AND P4, PT, R21, RZ, PT ;  /* 0x000000ff1500720c */ /* 0x000fe20003f86270 */
[----:B------:R-:W-:Y:S01]  /*09c0*/  IMAD.HI.U32 R6, R15, R20, RZ ;  /* 0x000000140f067227 */ /* 0x000fe200078e00ff */
[----:B------:R-:W-:-:S03]  /*09d0*/  ISETP.GE.U32.AND P6, PT, R24, R9, PT ;  /* 0x000000091800720c */ /* 0x000fc60003fc6070 */
[----:B------:R-:W-:Y:S02]  /*09e0*/  IMAD.MOV.U32 R15, RZ, RZ, R18 ;  /* 0x000000ffff0f7224 */ /* 0x000fe400078e0012 */
[----:B------:R-:W-:Y:S02]  /*09f0*/  IMAD.MOV R6, RZ, RZ, -R6 ;  /* 0x000000ffff067224 */ /* 0x000fe400078e0a06 */
[----:B------:R-:W-:Y:S02]  /*0a00*/  @!P5 IMAD.MOV R15, RZ, RZ, -R15 ;  /* 0x000000ffff0fd224 */ /* 0x000fe400078e0a0f */
[----:B------:R-:W-:-:S03]  /*0a10*/  IMAD R18, R7, R6, R20 ;  /* 0x0000000607127224 */ /* 0x000fc600078e0214 */
[----:B------:R-:W-:Y:S01]  /*0a20*/  SEL R15, R14, R15, !P1 ;  /* 0x0000000f0e0f7207 */ /* 0x000fe20004800000 */
[----:B------:R-:W-:-:S03]  /*0a30*/  @P6 VIADD R17, R17, 0x1 ;  /* 0x0000000111116836 */ /* 0x000fc60000000000 */
[----:B------:R-:W-:Y:S01]  /*0a40*/  IABS R20, R15 ;  /* 0x0000000f00147213 */ /* 0x000fe20000000000 */
[----:B------:R-:W-:Y:S01]  /*0a50*/  @!P4 IMAD.MOV R17, RZ, RZ, -R17 ;  /* 0x000000ffff11c224 */ /* 0x000fe200078e0a11 */
[----:B------:R-:W-:Y:S02]  /*0a60*/  ISETP.GT.U32.AND P4, PT, R7, R18, PT ;  /* 0x000000120700720c */ /* 0x000fe40003f84070 */
[----:B------:R-:W-:Y:S01]  /*0a70*/  LOP3.LUT R15, R15, R4, RZ, 0x3c, !PT ;  /* 0x000000040f0f7212 */ /* 0x000fe200078e3cff */
[----:B------:R-:W-:Y:S01]  /*0a80*/  IMAD.HI.U32 R3, R3, R20, RZ ;  /* 0x0000001403037227 */ /* 0x000fe200078e00ff */
[----:B------:R-:W-:-:S03]  /*0a90*/  SEL R6, R16, R17, !P2 ;  /* 0x0000001110067207 */ /* 0x000fc60005000000 */
[----:B------:R-:W-:Y:S01]  /*0aa0*/  IMAD.MOV R21, RZ, RZ, -R3 ;  /* 0x000000ffff157224 */ /* 0x000fe200078e0a03 */
[----:B------:R-:W-:-:S05]  /*0ab0*/  IABS R22, R6 ;  /* 0x0000000600167213 */ /* 0x000fca0000000000 */
[----:B------:R-:W-:Y:S01]  /*0ac0*/  @!P4 IADD3 R18, PT, PT, R18, -R7, RZ ;  /* 0x800000071212c210 */ /* 0x000fe20007ffe0ff */
[----:B------:R-:W-:Y:S01]  /*0ad0*/  IMAD.HI.U32 R17, R8, R22, RZ ;  /* 0x0000001608117227 */ /* 0x000fe200078e00ff */
[----:B------:R-:W-:Y:S02]  /*0ae0*/  ISETP.GE.AND P4, PT, R19, RZ, PT ;  /* 0x000000ff1300720c */ /* 0x000fe40003f86270 */
[----:B------:R-:W-:Y:S01]  /*0af0*/  ISETP.GT.U32.AND P6, PT, R7, R18, PT ;  /* 0x000000120700720c */ /* 0x000fe20003fc4070 */
[----:B------:R-:W-:Y:S02]  /*0b00*/  IMAD R8, R9, R21, R20 ;  /* 0x0000001509087224 */ /* 0x000fe400078e0214 */
[----:B------:R-:W-:-:S03]  /*0b10*/  IMAD.MOV R17, RZ, RZ, -R17 ;  /* 0x000000ffff117224 */ /* 0x000fc600078e0a11 */
[----:B------:R-:W-:Y:S01]  /*0b20*/  ISETP.GT.U32.AND P5, PT, R9, R8, PT ;  /* 0x000000080900720c */ /* 0x000fe20003fa4070 */
[----:B------:R-:W-:-:S06]  /*0b30*/  IMAD R20, R5, R17, R22 ;  /* 0x0000001105147224 */ /* 0x000fcc00078e0216 */
[----:B------:R-:W-:Y:S01]  /*0b40*/  @!P6 IMAD.IADD R18, R18, 0x1, -R7 ;  /* 0x000000011212e824 */ /* 0x000fe200078e0a07 */
[----:B------:R-:W-:-:S03]  /*0b50*/  ISETP.GT.U32.AND P6, PT, R5, R20, PT ;  /* 0x000000140500720c */ /* 0x000fc60003fc4070 */
[----:B------:R-:W-:Y:S02]  /*0b60*/  @!P4 IMAD.MOV R18, RZ, RZ, -R18 ;  /* 0x000000ffff12c224 */ /* 0x000fe400078e0a12 */
[----:B------:R-:W-:Y:S02]  /*0b70*/  @!P5 IMAD.IADD R8, R8, 0x1, -R9 ;  /* 0x000000010808d824 */ /* 0x000fe400078e0a09 */
[----:B------:R-:W-:Y:S01]  /*0b80*/  @!P5 VIADD R3, R3, 0x1 ;  /* 0x000000010303d836 */ /* 0x000fe20000000000 */
[----:B------:R-:W-:Y:S02]  /*0b90*/  ISETP.GE.AND P5, PT, R15, RZ, PT ;  /* 0x000000ff0f00720c */ /* 0x000fe40003fa6270 */
[----:B------:R-:W-:Y:S02]  /*0ba0*/  ISETP.GE.U32.AND P4, PT, R8, R9, PT ;  /* 0x000000090800720c */ /* 0x000fe40003f86070 */
[----:B------:R-:W-:Y:S02]  /*0bb0*/  SEL R2, R2, R18, !P3 ;  /* 0x0000001202027207 */ /* 0x000fe40005800000 */
[----:B------:R-:W-:-:S04]  /*0bc0*/  @!P6 IADD3 R20, PT, PT, R20, -R5, RZ ;  /* 0x800000051414e210 */ /* 0x000fc80007ffe0ff */
[----:B------:R-:W-:-:S05]  /*0bd0*/  ISETP.GT.U32.AND P6, PT, R5, R20, PT ;  /* 0x000000140500720c */ /* 0x000fca0003fc4070 */
[----:B------:R-:W-:Y:S01]  /*0be0*/  @P4 VIADD R3, R3, 0x1 ;  /* 0x0000000103034836 */ /* 0x000fe20000000000 */
[C---:B------:R-:W-:Y:S02]  /*0bf0*/  ISETP.GE.AND P4, PT, R6.reuse, RZ, PT ;  /* 0x000000ff0600720c */ /* 0x040fe40003f86270 */
[----:B------:R-:W-:Y:S01]  /*0c00*/  IADD3 R6, PT, PT, -R6, RZ, RZ ;  /* 0x000000ff06067210 */ /* 0x000fe20007ffe1ff */
[----:B------:R-:W-:-:S04]  /*0c10*/  @!P5 IMAD.MOV R3, RZ, RZ, -R3 ;  /* 0x000000ffff03d224 */ /* 0x000fc800078e0a03 */
[----:B------:R-:W-:Y:S01]  /*0c20*/  @!P6 IMAD.IADD R20, R20, 0x1, -R5 ;  /* 0x000000011414e824 */ /* 0x000fe200078e0a05 */
[----:B------:R-:W-:-:S05]  /*0c30*/  SEL R15, R16, R3, !P2 ;  /* 0x00000003100f7207 */ /* 0x000fca0005000000 */
[----:B------:R-:W-:Y:S02]  /*0c40*/  @!P4 IMAD.MOV R20, RZ, RZ, -R20 ;  /* 0x000000ffff14c224 */ /* 0x000fe400078e0a14 */
[----:B------:R-:W-:Y:S02]  /*0c50*/  IMAD R15, R15, R0, R2 ;  /* 0x000000000f0f7224 */ /* 0x000fe400078e0202 */
[----:B--2---:R-:W-:Y:S01]  /*0c60*/  IMAD.U32 R2, RZ, RZ, UR5 ;  /* 0x00000005ff027e24 */ /* 0x004fe2000f8e00ff */
[----:B------:R-:W-:Y:S01]  /*0c70*/  SEL R23, R14, R20, !P1 ;  /* 0x000000140e177207 */ /* 0x000fe20004800000 */
[----:B------:R-:W-:Y:S02]  /*0c80*/  IMAD.MOV.U32 R0, RZ, RZ, RZ ;  /* 0x000000ffff007224 */ /* 0x000fe400078e00ff */
[----:B------:R-:W-:Y:S01]  /*0c90*/  IMAD R14, R4, R6, R13 ;  /* 0x00000006040e7224 */ /* 0x000fe200078e020d */
[----:B------:R-:W-:Y:S06]  /*0ca0*/  @!P0 BRA `(.L_x_2) ;  /* 0x0000000400b88947 */ /* 0x000fec0003800000 */
[----:B------:R-:W1:Y:S01]  /*0cb0*/  LDC R2, c[0x0][0x3ac] ;  /* 0x0000eb00ff027b82 */ /* 0x000e620000000800 */
[----:B------:R-:W-:Y:S01]  /*0cc0*/  BSSY.RECONVERGENT B0, `(.L_x_3) ;  /* 0x0000041000007945 */ /* 0x000fe20003800200 */
[----:B-1----:R-:W-:-:S05]  /*0cd0*/  IMAD.IADD R0, R23, 0x1, R2 ;  /* 0x0000000117007824 */ /* 0x002fca00078e0202 */
[----:B------:R-:W-:-:S13]  /*0ce0*/  ISETP.GT.AND P1, PT, R0, -0x1, PT ;  /* 0xffffffff0000780c */ /* 0x000fda0003f24270 */
[----:B------:R-:W-:Y:S05]  /*0cf0*/  @P1 BRA `(.L_x_4) ;  /* 0x00000000007c1947 */ /* 0x000fea0003800000 */
[----:B------:R-:W1:Y:S01]  /*0d00*/  LDCU UR5, c[0x0][0x3a8] ;  /* 0x00007500ff0577ac */ /* 0x000e620008000800 */
[----:B------:R-:W-:-:S04]  /*0d10*/  LOP3.LUT R6, RZ, R0, RZ, 0x33, !PT ;  /* 0x00000000ff067212 */ /* 0x000fc800078e33ff */
[----:B------:R-:W-:Y:S01]  /*0d20*/  IABS R16, R6 ;  /* 0x0000000600107213 */ /* 0x000fe20000000000 */
[----:B------:R-:W-:Y:S02]  /*0d30*/  IMAD.MOV.U32 R6, RZ, RZ, RZ ;  /* 0x000000ffff067224 */ /* 0x000fe400078e00ff */
[----:B-1----:R-:W-:-:S05]  /*0d40*/  IMAD.U32 R3, RZ, RZ, UR5 ;  /* 0x00000005ff037e24 */ /* 0x002fca000f8e00ff */
[----:B------:R-:W-:-:S04]  /*0d50*/  IABS R5, R3 ;  /* 0x0000000300057213 */ /* 0x000fc80000000000 */
[----:B------:R-:W1:Y:S08]  /*0d60*/  I2F.RP R8, R5 ;  /* 0x0000000500087306 */ /* 0x000e700000209400 */
[----:B-1----:R-:W1:Y:S02]  /*0d70*/  MUFU.RCP R8, R8 ;  /* 0x0000000800087308 */ /* 0x002e640000001000 */
[----:B-1----:R-:W-:-:S06]  /*0d80*/  VIADD R7, R8, 0xffffffe ;  /* 0x0ffffffe08077836 */ /* 0x002fcc0000000000 */
[----:B------:R-:W1:Y:S02]  /*0d90*/  F2I.FTZ.U32.TRUNC.NTZ R7, R7 ;  /* 0x0000000700077305 */ /* 0x000e64000021f000 */
[----:B-1----:R-:W-:-:S05]  /*0da0*/  IMAD R9, R7, R5, RZ ;  /* 0x0000000507097224 */ /* 0x002fca00078e02ff */
[----:B------:R-:W-:-:S05]  /*0db0*/  IADD3 R9, PT, PT, -R9, RZ, RZ ;  /* 0x000000ff09097210 */ /* 0x000fca0007ffe1ff */
[----:B------:R-:W-:Y:S01]  /*0dc0*/  IMAD.HI.U32 R6, R7, R9, R6 ;  /* 0x0000000907067227 */ /* 0x000fe200078e0006 */
[----:B------:R-:W-:-:S04]  /*0dd0*/  LOP3.LUT R7, R0, R3, RZ, 0xc3, !PT ;  /* 0x0000000300077212 */ /* 0x000fc800078ec3ff */
[----:B------:R-:W-:Y:S01]  /*0de0*/  ISETP.GE.AND P3, PT, R7, RZ, PT ;  /* 0x000000ff0700720c */ /* 0x000fe20003f66270 */
[----:B------:R-:W-:Y:S01]  /*0df0*/  IMAD.HI.U32 R9, R6, R16, RZ ;  /* 0x0000001006097227 */ /* 0x000fe200078e00ff */
[----:B------:R-:W-:-:S03]  /*0e00*/  LOP3.LUT R7, RZ, R3, RZ, 0x33, !PT ;  /* 0x00000003ff077212 */ /* 0x000fc600078e33ff */
[----:B------:R-:W-:-:S04]  /*0e10*/  IMAD.MOV R8, RZ, RZ, -R9 ;  /* 0x000000ffff087224 */ /* 0x000fc800078e0a09 */
[----:B------:R-:W-:-:S05]  /*0e20*/  IMAD R8, R5, R8, R16 ;  /* 0x0000000805087224 */ /* 0x000fca00078e0210 */
[----:B------:R-:W-:-:S13]  /*0e30*/  ISETP.GT.U32.AND P2, PT, R5, R8, PT ;  /* 0x000000080500720c */ /* 0x000fda0003f44070 */
[----:B------:R-:W-:Y:S02]  /*0e40*/  @!P2 IMAD.IADD R8, R8, 0x1, -R5 ;  /* 0x000000010808a824 */ /* 0x000fe400078e0a05 */
[----:B------:R-:W-:-:S03]  /*0e50*/  @!P2 VIADD R9, R9, 0x1 ;  /* 0x000000010909a836 */ /* 0x000fc60000000000 */
[----:B------:R-:W-:-:S13]  /*0e60*/  ISETP.GE.U32.AND P1, PT, R8, R5, PT ;  /* 0x000000050800720c */ /* 0x000fda0003f26070 */
[----:B------:R-:W-:Y:S01]  /*0e70*/  @P1 VIADD R9, R9, 0x1 ;  /* 0x0000000109091836 */ /* 0x000fe20000000000 */
[----:B------:R-:W-:-:S04]  /*0e80*/  ISETP.NE.AND P1, PT, R3, RZ, PT ;  /* 0x000000ff0300720c */ /* 0x000fc80003f25270 */
[----:B------:R-:W-:-:S04]  /*0e90*/  @!P3 IADD3 R9, PT, PT, -R9, RZ, RZ ;  /* 0x000000ff0909b210 */ /* 0x000fc80007ffe1ff */
[----:B------:R-:W-:-:S04]  /*0ea0*/  SEL R8, R7, R9, !P1 ;  /* 0x0000000907087207 */ /* 0x000fc80004800000 */
[----:B------:R-:W-:-:S04]  /*0eb0*/  LEA.HI R9, R8, R8, RZ, 0x1 ;  /* 0x0000000808097211 */ /* 0x000fc800078f08ff */
[----:B------:R-:W-:-:S04]  /*0ec0*/  LOP3.LUT R9, R9, 0xfffffffe, RZ, 0xc0, !PT ;  /* 0xfffffffe09097812 */ /* 0x000fc800078ec0ff */
[----:B------:R-:W-:Y:S01]  /*0ed0*/  IADD3 R8, PT, PT, R9, 0x1, -R8 ;  /* 0x0000000109087810 */ /* 0x000fe20007ffe808 */
[----:B------:R-:W-:Y:S06]  /*0ee0*/  BRA `(.L_x_5) ;  /* 0x0000000000787947 */ /* 0x000fec0003800000 */
.L_x_4:
[----:B------:R-:W1:Y:S01]  /*0ef0*/  LDCU UR5, c[0x0][0x3a8] ;  /* 0x00007500ff0577ac */ /* 0x000e620008000800 */
[----:B------:R-:W-:Y:S01]  /*0f00*/  IABS R8, R0 ;  /* 0x0000000000087213 */ /* 0x000fe20000000000 */
[----:B-1----:R-:W-:-:S05]  /*0f10*/  IMAD.U32 R3, RZ, RZ, UR5 ;  /* 0x00000005ff037e24 */ /* 0x002fca000f8e00ff */
[----:B------:R-:W-:-:S04]  /*0f20*/  IABS R5, R3 ;  /* 0x0000000300057213 */ /* 0x000fc80000000000 */
[----:B------:R-:W1:Y:S08]  /*0f30*/  I2F.RP R16, R5 ;  /* 0x0000000500107306 */ /* 0x000e700000209400 */
[----:B-1----:R-:W1:Y:S02]  /*0f40*/  MUFU.RCP R16, R16 ;  /* 0x0000001000107308 */ /* 0x002e640000001000 */
[----:B-1----:R-:W-:-:S06]  /*0f50*/  VIADD R17, R16, 0xffffffe ;  /* 0x0ffffffe10117836 */ /* 0x002fcc0000000000 */
[----:B------:R-:W1:Y:S02]  /*0f60*/  F2I.FTZ.U32.TRUNC.NTZ R7, R17 ;  /* 0x0000001100077305 */ /* 0x000e64000021f000 */
[----:B-1----:R-:W-:-:S04]  /*0f70*/  IMAD R6, R7, R5, RZ ;  /* 0x0000000507067224 */ /* 0x002fc800078e02ff */
[----:B------:R-:W-:Y:S02]  /*0f80*/  IMAD.MOV R9, RZ, RZ, -R6 ;  /* 0x000000ffff097224 */ /* 0x000fe400078e0a06 */
[----:B------:R-:W-:-:S04]  /*0f90*/  IMAD.MOV.U32 R6, RZ, RZ, RZ ;  /* 0x000000ffff067224 */ /* 0x000fc800078e00ff */
[----:B------:R-:W-:-:S06]  /*0fa0*/  IMAD.HI.U32 R6, R7, R9, R6 ;  /* 0x0000000907067227 */ /* 0x000fcc00078e0006 */
[----:B------:R-:W-:-:S04]  /*0fb0*/  IMAD.HI.U32 R7, R6, R8, RZ ;  /* 0x0000000806077227 */ /* 0x000fc800078e00ff */
[----:B------:R-:W-:-:S04]  /*0fc0*/  IMAD.MOV R9, RZ, RZ, -R7 ;  /* 0x000000ffff097224 */ /* 0x000fc800078e0a07 */
[----:B------:R-:W-:-:S05]  /*0fd0*/  IMAD R8, R5, R9, R8 ;  /* 0x0000000905087224 */ /* 0x000fca00078e0208 */
[----:B------:R-:W-:-:S13]  /*0fe0*/  ISETP.GT.U32.AND P2, PT, R5, R8, PT ;  /* 0x000000080500720c */ /* 0x000fda0003f44070 */
[----:B------:R-:W-:Y:S01]  /*0ff0*/  @!P2 IADD3 R8, PT, PT, R8, -R5, RZ ;  /* 0x800000050808a210 */ /* 0x000fe20007ffe0ff */
[----:B------:R-:W-:-:S03]  /*1000*/  @!P2 VIADD R7, R7, 0x1 ;  /* 0x000000010707a836 */ /* 0x000fc60000000000 */
[----:B------:R-:W-:Y:S02]  /*1010*/  ISETP.GE.U32.AND P1, PT, R8, R5, PT ;  /* 0x000000050800720c */ /* 0x000fe40003f26070 */
[----:B------:R-:W-:-:S04]  /*1020*/  LOP3.LUT R8, R0, R3, RZ, 0x3c, !PT ;  /* 0x0000000300087212 */ /* 0x000fc800078e3cff */
[----:B------:R-:W-:-:S07]  /*1030*/  ISETP.GE.AND P3, PT, R8, RZ, PT ;  /* 0x000000ff0800720c */ /* 0x000fce0003f66270 */
[----:B------:R-:W-:Y:S01]  /*1040*/  @P1 VIADD R7, R7, 0x1 ;  /* 0x0000000107071836 */ /* 0x000fe20000000000 */
[----:B------:R-:W-:-:S03]  /*1050*/  ISETP.NE.AND P1, PT, R3, RZ, PT ;  /* 0x000000ff0300720c */ /* 0x000fc60003f25270 */
[----:B------:R-:W-:Y:S01]  /*1060*/  IMAD.MOV.U32 R8, RZ, RZ, R7 ;  /* 0x000000ffff087224 */ /* 0x000fe200078e0007 */
[----:B------:R-:W-:-:S03]  /*1070*/  LOP3.LUT R7, RZ, R3, RZ, 0x33, !PT ;  /* 0x00000003ff077212 */ /* 0x000fc600078e33ff */
[----:B------:R-:W-:-:S05]  /*1080*/  @!P3 IMAD.MOV R8, RZ, RZ, -R8 ;  /* 0x000000ffff08b224 */ /* 0x000fca00078e0a08 */
[----:B------:R-:W-:-:S04]  /*1090*/  SEL R8, R7, R8, !P1 ;  /* 0x0000000807087207 */ /* 0x000fc80004800000 */
[----:B------:R-:W-:-:S04]  /*10a0*/  LEA.HI R9, R8, R8, RZ, 0x1 ;  /* 0x0000000808097211 */ /* 0x000fc800078f08ff */
[----:B------:R-:W-:-:S05]  /*10b0*/  LOP3.LUT R9, R9, 0xfffffffe, RZ, 0xc0, !PT ;  /* 0xfffffffe09097812 */ /* 0x000fca00078ec0ff */
[----:B------:R-:W-:-:S07]  /*10c0*/  IMAD.IADD R8, R8, 0x1, -R9 ;  /* 0x0000000108087824 */ /* 0x000fce00078e0a09 */
.L_x_5:
[----:B0-----:R-:W-:Y:S05]  /*10d0*/  BSYNC.RECONVERGENT B0 ;  /* 0x0000000000007941 */ /* 0x001fea0003800200 */
.L_x_3:
[----:B------:R-:W-:Y:S01]  /*10e0*/  IABS R9, R0 ;  /* 0x0000000000097213 */ /* 0x000fe20000000000 */
[----:B------:R-:W0:Y:S01]  /*10f0*/  LDCU.64 UR8, c[0x0][0x390] ;  /* 0x00007200ff0877ac */ /* 0x000e220008000a00 */
[----:B------:R-:W-:-:S03]  /*1100*/  ISETP.GE.AND P3, PT, R0, RZ, PT ;  /* 0x000000ff0000720c */ /* 0x000fc60003f66270 */
[----:B------:R-:W-:-:S05]  /*1110*/  IMAD.HI.U32 R16, R6, R9, RZ ;  /* 0x0000000906107227 */ /* 0x000fca00078e00ff */
[----:B------:R-:W-:-:S05]  /*1120*/  IADD3 R16, PT, PT, -R16, RZ, RZ ;  /* 0x000000ff10107210 */ /* 0x000fca0007ffe1ff */
[----:B------:R-:W-:-:S05]  /*1130*/  IMAD R16, R5, R16, R9 ;  /* 0x0000001005107224 */ /* 0x000fca00078e0209 */
[----:B------:R-:W-:-:S13]  /*1140*/  ISETP.GT.U32.AND P2, PT, R5, R16, PT ;  /* 0x000000100500720c */ /* 0x000fda0003f44070 */
[----:B------:R-:W-:-:S05]  /*1150*/  @!P2 IMAD.IADD R16, R16, 0x1, -R5 ;  /* 0x000000011010a824 */ /* 0x000fca00078e0a05 */
[----:B------:R-:W-:-:S13]  /*1160*/  ISETP.GT.U32.AND P2, PT, R5, R16, PT ;  /* 0x000000100500720c */ /* 0x000fda0003f44070 */
[----:B------:R-:W-:-:S04]  /*1170*/  @!P2 IMAD.IADD R16, R16, 0x1, -R5 ;  /* 0x000000011010a824 */ /* 0x000fc800078e0a05 */
[----:B------:R-:W-:-:S05]  /*1180*/  @!P3 IMAD.MOV R16, RZ, RZ, -R16 ;  /* 0x000000ffff10b224 */ /* 0x000fca00078e0a10 */
[----:B------:R-:W-:-:S05]  /*1190*/  SEL R16, R7, R16, !P1 ;  /* 0x0000001007107207 */ /* 0x000fca0004800000 */
[----:B------:R-:W-:-:S05]  /*11a0*/  IMAD.IADD R16, R16, 0x1, R3 ;  /* 0x0000000110107824 */ /* 0x000fca00078e0203 */
[----:B------:R-:W-:Y:S02]  /*11b0*/  IABS R9, R16 ;  /* 0x0000001000097213 */ /* 0x000fe40000000000 */
[----:B------:R-:W-:-:S03]  /*11c0*/  ISETP.GE.AND P3, PT, R16, RZ, PT ;  /* 0x000000ff1000720c */ /* 0x000fc60003f66270 */
[----:B------:R-:W-:-:S04]  /*11d0*/  IMAD.HI.U32 R6, R6, R9, RZ ;  /* 0x0000000906067227 */ /* 0x000fc800078e00ff */
[----:B------:R-:W-:-:S04]  /*11e0*/  IMAD.MOV R6, RZ, RZ, -R6 ;  /* 0x000000ffff067224 */ /* 0x000fc800078e0a06 */
[----:B------:R-:W-:-:S05]  /*11f0*/  IMAD R6, R5, R6, R9 ;  /* 0x0000000605067224 */ /* 0x000fca00078e0209 */
[----:B------:R-:W-:-:S13]  /*1200*/  ISETP.GT.U32.AND P2, PT, R5, R6, PT ;  /* 0x000000060500720c */ /* 0x000fda0003f44070 */
[----:B------:R-:W-:-:S04]  /*1210*/  @!P2 IADD3 R6, PT, PT, R6, -R5, RZ ;  /* 0x800000050606a210 */ /* 0x000fc80007ffe0ff */
[----:B------:R-:W-:-:S13]  /*1220*/  ISETP.GT.U32.AND P2, PT, R5, R6, PT ;  /* 0x000000060500720c */ /* 0x000fda0003f44070 */
[----:B------:R-:W-:Y:S01]  /*1230*/  @!P2 IMAD.IADD R6, R6, 0x1, -R5 ;  /* 0x000000010606a824 */ /* 0x000fe200078e0a05 */
[----:B------:R-:W-:Y:S02]  /*1240*/  ISETP.NE.AND P2, PT, R8, 0x1, PT ;  /* 0x000000010800780c */ /* 0x000fe40003f45270 */
[----:B------:R-:W1:Y:S01]  /*1250*/  LDC.64 R8, c[0x0][0x388] ;  /* 0x0000e200ff087b82 */ /* 0x000e620000000a00 */
[----:B------:R-:W-:Y:S01]  /*1260*/  @!P3 IMAD.MOV R6, RZ, RZ, -R6 ;  /* 0x000000ffff06b224 */ /* 0x000fe200078e0a06 */
[----:B------:R-:W-:-:S04]  /*1270*/  ISETP.GE.AND P3, PT, R0, RZ, PT ;  /* 0x000000ff0000720c */ /* 0x000fc80003f66270 */
[----:B------:R-:W-:Y:S02]  /*1280*/  SEL R6, R7, R6, !P1 ;  /* 0x0000000607067207 */ /* 0x000fe40004800000 */
[----:B------:R-:W-:Y:S02]  /*1290*/  ISETP.GE.AND P1, PT, R0, R3, PT ;  /* 0x000000030000720c */ /* 0x000fe40003f26270 */
[----:B------:R-:W-:Y:S02]  /*12a0*/  LOP3.LUT R16, RZ, R6, RZ, 0x33, !PT ;  /* 0x00000006ff107212 */ /* 0x000fe400078e33ff */
[C---:B------:R-:W-:Y:S02]  /*12b0*/  SEL R0, R11.reuse, RZ, P1 ;  /* 0x000000ff0b007207 */ /* 0x040fe40000800000 */
[----:B------:R-:W-:Y:S01]  /*12c0*/  SEL R5, R10, RZ, P1 ;  /* 0x000000ff0a057207 */ /* 0x000fe20000800000 */
[----:B------:R-:W-:Y:S01]  /*12d0*/  @!P2 IMAD.IADD R6, R16, 0x1, R3 ;  /* 0x000000011006a824 */ /* 0x000fe200078e0203 */
[----:B------:R-:W-:-:S02]  /*12e0*/  SEL R0, R11, R0, !P3 ;  /* 0x000000000b007207 */ /* 0x000fc40005800000 */
[----:B------:R-:W-:Y:S01]  /*12f0*/  SEL R5, R10, R5, !P3 ;  /* 0x000000050a057207 */ /* 0x000fe20005800000 */
[----:B------:R-:W-:Y:S01]  /*1300*/  IMAD R3, R15, R3, R6 ;  /* 0x000000030f037224 */ /* 0x000fe200078e0206 */
[----:B0-----:R-:W-:-:S03]  /*1310*/  LEA R6, P1, R0, UR8, 0x2 ;  /* 0x0000000800067c11 */ /* 0x001fc6000f8210ff */
[----:B------:R-:W-:Y:S01]  /*1320*/  IMAD R3, R3, R4, R14 ;  /* 0x0000000403037224 */ /* 0x000fe200078e020e */
[----:B------:R-:W-:-:S03]  /*1330*/  LEA.HI.X R7, R0, UR9, R5, 0x2, P1 ;  /* 0x0000000900077c11 */ /* 0x000fc600088f1405 */
[----:B-1----:R-:W-:Y:S02]  /*1340*/  IMAD.WIDE R8, R3, 0x4, R8 ;  /* 0x0000000403087825 */ /* 0x002fe400078e0208 */
[----:B------:R-:W2:Y:S04]  /*1350*/  LDG.E R0, desc[UR6][R6.64] ;  /* 0x0000000606007981 */ /* 0x000ea8000c1e1900 */
[----:B------:R-:W2:Y:S01]  /*1360*/  LDG.E R9, desc[UR6][R8.64] ;  /* 0x0000000608097981 */ /* 0x000ea2000c1e1900 */
[----:B------:R-:W-:Y:S02]  /*1370*/  VIADD R2, R2, 0x1 ;  /* 0x0000000102027836 */ /* 0x000fe40000000000 */
[----:B--2---:R-:W-:-:S07]  /*1380*/  FFMA R0, R0, R9, RZ ;  /* 0x0000000900007223 */ /* 0x004fce00000000ff */
.L_x_2:
[----:B------:R-:W1:Y:S01]  /*1390*/  LDCU UR5, c[0x0][0x3b0] ;  /* 0x00007600ff0577ac */ /* 0x000e620008000800 */
[----:B------:R-:W1:Y:S02]  /*13a0*/  LDCU UR8, c[0x0][0x3ac] ;  /* 0x00007580ff0877ac */ /* 0x000e640008000800 */
[----:B-1----:R-:W-:-:S09]  /*13b0*/  UISETP.NE.AND UP0, UPT, UR5, UR8, UPT ;  /* 0x000000080500728c */ /* 0x002fd2000bf05270 */
[----:B------:R-:W-:Y:S05]  /*13c0*/  BRA.U !UP0, `(.L_x_6) ;  /* 0x0000000d08087547 */ /* 0x000fea000b800000 */
[----:B------:R-:W-:Y:S01]  /*13d0*/  IMAD.IADD R23, R23, 0x1, R2 ;  /* 0x0000000117177824 */ /* 0x000fe200078e0202 */
[C---:B------:R-:W-:Y:S01]  /*13e0*/  IADD3 R21, PT, PT, R2.reuse, -UR5, RZ ;  /* 0x8000000502157c10 */ /* 0x040fe2000fffe0ff */
[C---:B------:R-:W-:Y:S01]  /*13f0*/  VIADD R19, R2.reuse, 0xffffffff ;  /* 0xffffffff02137836 */ /* 0x040fe20000000000 */
[----:B------:R-:W-:Y:S01]  /*1400*/  IADD3 R20, PT, PT, -R2, 0x1, RZ ;  /* 0x0000000102147810 */ /* 0x000fe20007ffe1ff */
[----:B------:R-:W-:-:S07]  /*1410*/  IMAD.MOV R18, RZ, RZ, -R23 ;  /* 0x000000ffff127224 */ /* 0x000fce00078e0a17 */
.L_x_13:
[----:B------:R-:W-:Y:S01]  /*1420*/  ISETP.GE.AND P1, PT, R23, RZ, PT ;  /* 0x000000ff1700720c */ /* 0x000fe20003f26270 */
[----:B------:R-:W-:Y:S01]  /*1430*/  BSSY.RECONVERGENT B0, `(.L_x_7) ;  /* 0x000003d000007945 */ /* 0x000fe20003800200 */
[----:B------:R-:W-:-:S11]  /*1440*/  VIADD R19, R19, 0x2 ;  /* 0x0000000213137836 */ /* 0x000fd60000000000 */
[----:B------:R-:W-:Y:S05]  /*1450*/  @!P1 BRA `(.L_x_8) ;  /* 0x0000000000749947 */ /* 0x000fea0003800000 */
[----:B0-----:R-:W-:Y:S01]  /*1460*/  IMAD.U32 R16, RZ, RZ, UR10 ;  /* 0x0000000aff107e24 */ /* 0x001fe2000f8e00ff */
[----:B------:R-:W-:-:S04]  /*1470*/  IABS R4, R23 ;  /* 0x0000001700047213 */ /* 0x000fc80000000000 */
[-C--:B------:R-:W-:Y:S02]  /*1480*/  IABS R17, R16.reuse ;  /* 0x0000001000117213 */ /* 0x080fe40000000000 */
[----:B------:R-:W-:Y:S02]  /*1490*/  LOP3.LUT R24, RZ, R16, RZ, 0x33, !PT ;  /* 0x00000010ff187212 */ /* 0x000fe400078e33ff */
[----:B------:R-:W0:Y:S08]  /*14a0*/  I2F.RP R5, R17 ;  /* 0x0000001100057306 */ /* 0x000e300000209400 */
[----:B0-----:R-:W0:Y:S02]  /*14b0*/  MUFU.RCP R5, R5 ;  /* 0x0000000500057308 */ /* 0x001e240000001000 */
[----:B0-----:R-:W-:-:S06]  /*14c0*/  IADD3 R6, PT, PT, R5, 0xffffffe, RZ ;  /* 0x0ffffffe05067810 */ /* 0x001fcc0007ffe0ff */
[----:B------:R-:W0:Y:S02]  /*14d0*/  F2I.FTZ.U32.TRUNC.NTZ R3, R6 ;  /* 0x0000000600037305 */ /* 0x000e24000021f000 */
[----:B0-----:R-:W-:-:S04]  /*14e0*/  IMAD R2, R3, R17, RZ ;  /* 0x0000001103027224 */ /* 0x001fc800078e02ff */
[----:B------:R-:W-:Y:S02]  /*14f0*/  IMAD.MOV R7, RZ, RZ, -R2 ;  /* 0x000000ffff077224 */ /* 0x000fe400078e0a02 */
[----:B------:R-:W-:-:S04]  /*1500*/  IMAD.MOV.U32 R2, RZ, RZ, RZ ;  /* 0x000000ffff027224 */ /* 0x000fc800078e00ff */
[----:B------:R-:W-:-:S06]  /*1510*/  IMAD.HI.U32 R26, R3, R7, R2 ;  /* 0x00000007031a7227 */ /* 0x000fcc00078e0002 */
[----:B------:R-:W-:-:S04]  /*1520*/  IMAD.HI.U32 R2, R26, R4, RZ ;  /* 0x000000041a027227 */ /* 0x000fc800078e00ff */
[----:B------:R-:W-:-:S04]  /*1530*/  IMAD.MOV R3, RZ, RZ, -R2 ;  /* 0x000000ffff037224 */ /* 0x000fc800078e0a02 */
[----:B------:R-:W-:Y:S01]  /*1540*/  IMAD R4, R17, R3, R4 ;  /* 0x0000000311047224 */ /* 0x000fe200078e0204 */
[----:B------:R-:W-:-:S04]  /*1550*/  LOP3.LUT R3, R23, R16, RZ, 0x3c, !PT ;  /* 0x0000001017037212 */ /* 0x000fc800078e3cff */
[----:B------:R-:W-:Y:S02]  /*1560*/  ISETP.GT.U32.AND P3, PT, R17, R4, PT ;  /* 0x000000041100720c */ /* 0x000fe40003f64070 */
[----:B------:R-:W-:-:S11]  /*1570*/  ISETP.GE.AND P4, PT, R3, RZ, PT ;  /* 0x000000ff0300720c */ /* 0x000fd60003f86270 */
[----:B------:R-:W-:Y:S01]  /*1580*/  @!P3 IMAD.IADD R4, R4, 0x1, -R17 ;  /* 0x000000010404b824 */ /* 0x000fe200078e0a11 */
[----:B------:R-:W-:-:S04]  /*1590*/  @!P3 IADD3 R2, PT, PT, R2, 0x1, RZ ;  /* 0x000000010202b810 */ /* 0x000fc80007ffe0ff */
[----:B------:R-:W-:-:S13]  /*15a0*/  ISETP.GE.U32.AND P2, PT, R4, R17, PT ;  /* 0x000000110400720c */ /* 0x000fda0003f46070 */
[----:B------:R-:W-:Y:S01]  /*15b0*/  @P2 VIADD R2, R2, 0x1 ;  /* 0x0000000102022836 */ /* 0x000fe20000000000 */
[----:B------:R-:W-:-:S03]  /*15c0*/  ISETP.NE.AND P2, PT, R16, RZ, PT ;  /* 0x000000ff1000720c */ /* 0x000fc60003f45270 */
[----:B------:R-:W-:-:S05]  /*15d0*/  @!P4 IMAD.MOV R2, RZ, RZ, -R2 ;  /* 0x000000ffff02c224 */ /* 0x000fca00078e0a02 */
[----:B------:R-:W-:-:S04]  /*15e0*/  SEL R2, R24, R2, !P2 ;  /* 0x0000000218027207 */ /* 0x000fc80005000000 */
[----:B------:R-:W-:-:S04]  /*15f0*/  LEA.HI R3, R2, R2, RZ, 0x1 ;  /* 0x0000000202037211 */ /* 0x000fc800078f08ff */
[----:B------:R-:W-:-:S05]  /*1600*/  LOP3.LUT R3, R3, 0xfffffffe, RZ, 0xc0, !PT ;  /* 0xfffffffe03037812 */ /* 0x000fca00078ec0ff */
[----:B------:R-:W-:Y:S01]  /*1610*/  IMAD.IADD R4, R2, 0x1, -R3 ;  /* 0x0000000102047824 */ /* 0x000fe200078e0a03 */
[----:B------:R-:W-:Y:S06]  /*1620*/  BRA `(.L_x_9) ;  /* 0x0000000000747947 */ /* 0x000fec0003800000 */
.L_x_8:
[----:B0-----:R-:W-:Y:S02]  /*1630*/  IMAD.U32 R16, RZ, RZ, UR10 ;  /* 0x0000000aff107e24 */ /* 0x001fe4000f8e00ff */
[----:B------:R-:W-:-:S03]  /*1640*/  VIADD R5, R18, 0xffffffff ;  /* 0xffffffff12057836 */ /* 0x000fc60000000000 */
[-C--:B------:R-:W-:Y:S02]  /*1650*/  IABS R17, R16.reuse ;  /* 0x0000001000117213 */ /* 0x080fe40000000000 */
[----:B------:R-:W-:Y:S02]  /*1660*/  IABS R4, R5 ;  /* 0x0000000500047213 */ /* 0x000fe40000000000 */
[----:B------:R-:W0:Y:S01]  /*1670*/  I2F.RP R6, R17 ;  /* 0x0000001100067306 */ /* 0x000e220000209400 */
[-C--:B------:R-:W-:Y:S02]  /*1680*/  LOP3.LUT R5, R5, R16.reuse, RZ, 0x3c, !PT ;  /* 0x0000001005057212 */ /* 0x080fe400078e3cff */
[----:B------:R-:W-:Y:S02]  /*1690*/  LOP3.LUT R24, RZ, R16, RZ, 0x33, !PT ;  /* 0x00000010ff187212 */ /* 0x000fe400078e33ff */
[----:B------:R-:W-:-:S03]  /*16a0*/  ISETP.GE.AND P4, PT, R5, RZ, PT ;  /* 0x000000ff0500720c */ /* 0x000fc60003f86270 */
        /* <DEDUP_REMOVED lines=13> */
[----:B------:R-:W-:-:S13]  /*1780*/  ISETP.GE.U32.AND P2, PT, R4, R17, PT ;  /* 0x000000110400720c */ /* 0x000fda0003f46070 */
[----:B------:R-:W-:Y:S01]  /*1790*/  @P2 VIADD R2, R2, 0x1 ;  /* 0x0000000102022836 */ /* 0x000fe20000000000 */
[----:B------:R-:W-:-:S03]  /*17a0*/  ISETP.NE.AND P2, PT, R16, RZ, PT ;  /* 0x000000ff1000720c */ /* 0x000fc60003f45270 */
[----:B------:R-:W-:-:S05]  /*17b0*/  @!P4 IMAD.MOV R2, RZ, RZ, -R2 ;  /* 0x000000ffff02c224 */ /* 0x000fca00078e0a02 */
[----:B------:R-:W-:-:S04]  /*17c0*/  SEL R2, R24, R2, !P2 ;  /* 0x0000000218027207 */ /* 0x000fc80005000000 */
[----:B------:R-:W-:-:S04]  /*17d0*/  LEA.HI R3, R2, R2, RZ, 0x1 ;  /* 0x0000000202037211 */ /* 0x000fc800078f08ff */
[----:B------:R-:W-:-:S04]  /*17e0*/  LOP3.LUT R3, R3, 0xfffffffe, RZ, 0xc0, !PT ;  /* 0xfffffffe03037812 */ /* 0x000fc800078ec0ff */
[----:B------:R-:W-:-:S07]  /*17f0*/  IADD3 R4, PT, PT, R3, 0x1, -R2 ;  /* 0x0000000103047810 */ /* 0x000fce0007ffe802 */
.L_x_9:
[----:B------:R-:W-:Y:S05]  /*1800*/  BSYNC.RECONVERGENT B0 ;  /* 0x0000000000007941 */ /* 0x000fea0003800200 */
.L_x_7:
[----:B------:R-:W-:Y:S01]  /*1810*/  IABS R2, R23 ;  /* 0x0000001700027213 */ /* 0x000fe20000000000 */
[----:B------:R-:W0:Y:S01]  /*1820*/  LDC R22, c[0x0][0x3ac] ;  /* 0x0000eb00ff167b82 */ /* 0x000e220000000800 */
[----:B------:R-:W-:Y:S01]  /*1830*/  ISETP.GE.AND P4, PT, R23, RZ, PT ;  /* 0x000000ff1700720c */ /* 0x000fe20003f86270 */
[----:B------:R-:W-:Y:S01]  /*1840*/  VIADD R27, R20, 0xffffffff ;  /* 0xffffffff141b7836 */ /* 0x000fe20000000000 */
[----:B------:R-:W-:Y:S01]  /*1850*/  IADD3 R6, PT, PT, R19, -0x1, RZ ;  /* 0xffffffff13067810 */ /* 0x000fe20007ffe0ff */
[----:B------:R-:W-:-:S04]  /*1860*/  IMAD.HI.U32 R3, R26, R2, RZ ;  /* 0x000000021a037227 */ /* 0x000fc800078e00ff */
[----:B------:R-:W-:Y:S01]  /*1870*/  IMAD.MOV R3, RZ, RZ, -R3 ;  /* 0x000000ffff037224 */ /* 0x000fe200078e0a03 */
[----:B------:R-:W1:Y:S03]  /*1880*/  LDC R25, c[0x0][0x3a4] ;  /* 0x0000e900ff197b82 */ /* 0x000e660000000800 */
[----:B------:R-:W-:-:S05]  /*1890*/  IMAD R3, R17, R3, R2 ;  /* 0x0000000311037224 */ /* 0x000fca00078e0202 */
[----:B------:R-:W-:-:S13]  /*18a0*/  ISETP.GT.U32.AND P3, PT, R17, R3, PT ;  /* 0x000000031100720c */ /* 0x000fda0003f64070 */
[----:B------:R-:W-:-:S04]  /*18b0*/  @!P3 IADD3 R3, PT, PT, R3, -R17, RZ ;  /* 0x800000110303b210 */ /* 0x000fc80007ffe0ff */
        /* <DEDUP_REMOVED lines=14> */
[----:B------:R-:W-:-:S03]  /*19a0*/  ISETP.GE.AND P3, PT, R23, R16, PT ;  /* 0x000000101700720c */ /* 0x000fc60003f66270 */
[----:B------:R-:W-:Y:S01]  /*19b0*/  IMAD.MOV.U32 R7, RZ, RZ, R2 ;  /* 0x000000ffff077224 */ /* 0x000fe200078e0002 */
[----:B------:R-:W-:Y:S01]  /*19c0*/  @P1 SEL R27, R27, R6, P3 ;  /* 0x000000061b1b1207 */ /* 0x000fe20001800000 */
[----:B------:R-:W2:Y:S02]  /*19d0*/  LDC.64 R2, c[0x0][0x390] ;  /* 0x0000e400ff027b82 */ /* 0x000ea40000000a00 */
[----:B------:R-:W-:Y:S01]  /*19e0*/  @!P4 IMAD.MOV R7, RZ, RZ, -R7 ;  /* 0x000000ffff07c224 */ /* 0x000fe200078e0a07 */
[----:B------:R-:W-:Y:S01]  /*19f0*/  ISETP.NE.AND P4, PT, R4, 0x1, PT ;  /* 0x000000010400780c */ /* 0x000fe20003f85270 */
[----:B0-----:R-:W-:-:S03]  /*1a00*/  IMAD.IADD R27, R27, 0x1, -R22 ;  /* 0x000000011b1b7824 */ /* 0x001fc600078e0a16 */
[----:B------:R-:W-:Y:S01]  /*1a10*/  SEL R7, R24, R7, !P2 ;  /* 0x0000000718077207 */ /* 0x000fe20005000000 */
[----:B------:R-:W0:Y:S03]  /*1a20*/  LDC.64 R4, c[0x0][0x388] ;  /* 0x0000e200ff047b82 */ /* 0x000e260000000a00 */
[----:B------:R-:W-:-:S05]  /*1a30*/  LOP3.LUT R9, RZ, R7, RZ, 0x33, !PT ;  /* 0x00000007ff097212 */ /* 0x000fca00078e33ff */
[----:B------:R-:W-:-:S04]  /*1a40*/  @!P4 IMAD.IADD R7, R9, 0x1, R16 ;  /* 0x000000010907c824 */ /* 0x000fc800078e0210 */
[----:B------:R-:W-:-:S04]  /*1a50*/  IMAD R8, R15, R16, R7 ;  /* 0x000000100f087224 */ /* 0x000fc800078e0207 */
[----:B-1----:R-:W-:Y:S02]  /*1a60*/  IMAD R9, R8, R25, R14 ;  /* 0x0000001908097224 */ /* 0x002fe400078e020e */
[----:B--2---:R-:W-:-:S04]  /*1a70*/  IMAD.WIDE R6, R27, 0x4, R2 ;  /* 0x000000041b067825 */ /* 0x004fc800078e0202 */
[----:B0-----:R-:W-:Y:S02]  /*1a80*/  IMAD.WIDE R8, R9, 0x4, R4 ;  /* 0x0000000409087825 */ /* 0x001fe400078e0204 */
[----:B------:R-:W2:Y:S04]  /*1a90*/  LDG.E R7, desc[UR6][R6.64] ;  /* 0x0000000606077981 */ /* 0x000ea8000c1e1900 */
[----:B------:R-:W2:Y:S01]  /*1aa0*/  LDG.E R8, desc[UR6][R8.64] ;  /* 0x0000000608087981 */ /* 0x000ea2000c1e1900 */
[----:B------:R-:W-:Y:S01]  /*1ab0*/  VIADD R27, R23, 0x1 ;  /* 0x00000001171b7836 */ /* 0x000fe20000000000 */
[----:B------:R-:W-:Y:S01]  /*1ac0*/  BSSY.RECONVERGENT B0, `(.L_x_10) ;  /* 0x0000027000007945 */ /* 0x000fe20003800200 */
[----:B------:R-:W-:-:S03]  /*1ad0*/  VIADD R20, R20, 0xfffffffe ;  /* 0xfffffffe14147836 */ /* 0x000fc60000000000 */
[----:B------:R-:W-:Y:S01]  /*1ae0*/  ISETP.GT.AND P1, PT, R27, -0x1, PT ;  /* 0xffffffff1b00780c */ /* 0x000fe20003f24270 */
[----:B--2---:R-:W-:-:S12]  /*1af0*/  FFMA R0, R7, R8, R0 ;  /* 0x0000000807007223 */ /* 0x004fd80000000000 */
[----:B------:R-:W-:Y:S05]  /*1b00*/  @P1 BRA `(.L_x_11) ;  /* 0x0000000000481947 */ /* 0x000fea0003800000 */
[----:B------:R-:W-:-:S04]  /*1b10*/  IADD3 R7, PT, PT, R18, -0x2, RZ ;  /* 0xfffffffe12077810 */ /* 0x000fc80007ffe0ff */
[----:B------:R-:W-:Y:S02]  /*1b20*/  IABS R8, R7 ;  /* 0x0000000700087213 */ /* 0x000fe40000000000 */
[----:B------:R-:W-:-:S03]  /*1b30*/  LOP3.LUT R7, R7, R16, RZ, 0x3c, !PT ;  /* 0x0000001007077212 */ /* 0x000fc600078e3cff */
[----:B------:R-:W-:Y:S01]  /*1b40*/  IMAD.HI.U32 R6, R26, R8, RZ ;  /* 0x000000081a067227 */ /* 0x000fe200078e00ff */
[----:B------:R-:W-:-:S03]  /*1b50*/  ISETP.GE.AND P4, PT, R7, RZ, PT ;  /* 0x000000ff0700720c */ /* 0x000fc60003f86270 */
[----:B------:R-:W-:-:S04]  /*1b60*/  IMAD.MOV R7, RZ, RZ, -R6 ;  /* 0x000000ffff077224 */ /* 0x000fc800078e0a06 */
[----:B------:R-:W-:-:S05]  /*1b70*/  IMAD R8, R17, R7, R8 ;  /* 0x0000000711087224 */ /* 0x000fca00078e0208 */
[----:B------:R-:W-:-:S13]  /*1b80*/  ISETP.GT.U32.AND P3, PT, R17, R8, PT ;  /* 0x000000081100720c */ /* 0x000fda0003f64070 */
[----:B------:R-:W-:Y:S02]  /*1b90*/  @!P3 IMAD.IADD R8, R8, 0x1, -R17 ;  /* 0x000000010808b824 */ /* 0x000fe400078e0a11 */
[----:B------:R-:W-:-:S03]  /*1ba0*/  @!P3 VIADD R6, R6, 0x1 ;  /* 0x000000010606b836 */ /* 0x000fc60000000000 */
[----:B------:R-:W-:-:S13]  /*1bb0*/  ISETP.GE.U32.AND P1, PT, R8, R17, PT ;  /* 0x000000110800720c */ /* 0x000fda0003f26070 */
[----:B------:R-:W-:-:S05]  /*1bc0*/  @P1 VIADD R6, R6, 0x1 ;  /* 0x0000000106061836 */ /* 0x000fca0000000000 */
[----:B------:R-:W-:-:S04]  /*1bd0*/  @!P4 IADD3 R6, PT, PT, -R6, RZ, RZ ;  /* 0x000000ff0606c210 */ /* 0x000fc80007ffe1ff */
[----:B------:R-:W-:-:S04]  /*1be0*/  SEL R6, R24, R6, !P2 ;  /* 0x0000000618067207 */ /* 0x000fc80005000000 */
[----:B------:R-:W-:-:S04]  /*1bf0*/  LEA.HI R7, R6, R6, RZ, 0x1 ;  /* 0x0000000606077211 */ /* 0x000fc800078f08ff */
[----:B------:R-:W-:-:S04]  /*1c00*/  LOP3.LUT R7, R7, 0xfffffffe, RZ, 0xc0, !PT ;  /* 0xfffffffe07077812 */ /* 0x000fc800078ec0ff */
[----:B------:R-:W-:Y:S01]  /*1c10*/  IADD3 R6, PT, PT, R7, 0x1, -R6 ;  /* 0x0000000107067810 */ /* 0x000fe20007ffe806 */
[----:B------:R-:W-:Y:S06]  /*1c20*/  BRA `(.L_x_12) ;  /* 0x0000000000407947 */ /* 0x000fec0003800000 */
.L_x_11:
[----:B------:R-:W-:-:S05]  /*1c30*/  IABS R8, R27 ;  /* 0x0000001b00087213 */ /* 0x000fca0000000000 */
[----:B------:R-:W-:-:S04]  /*1c40*/  IMAD.HI.U32 R6, R26, R8, RZ ;  /* 0x000000081a067227 */ /* 0x000fc800078e00ff */
[----:B------:R-:W-:-:S04]  /*1c50*/  IMAD.MOV R7, RZ, RZ, -R6 ;  /* 0x000000ffff077224 */ /* 0x000fc800078e0a06 */
[----:B------:R-:W-:Y:S01]  /*1c60*/  IMAD R8, R17, R7, R8 ;  /* 0x0000000711087224 */ /* 0x000fe200078e0208 */
[----:B------:R-:W-:-:S04]  /*1c70*/  LOP3.LUT R7, R27, R16, RZ, 0x3c, !PT ;  /* 0x000000101b077212 */ /* 0x000fc800078e3cff */
[----:B------:R-:W-:Y:S02]  /*1c80*/  ISETP.GT.U32.AND P3, PT, R17, R8, PT ;  /* 0x000000081100720c */ /* 0x000fe40003f64070 */
[----:B------:R-:W-:-:S11]  /*1c90*/  ISETP.GE.AND P4, PT, R7, RZ, PT ;  /* 0x000000ff0700720c */ /* 0x000fd60003f86270 */
[----:B------:R-:W-:Y:S02]  /*1ca0*/  @!P3 IMAD.IADD R8, R8, 0x1, -R17 ;  /* 0x000000010808b824 */ /* 0x000fe400078e0a11 */
[----:B------:R-:W-:-:S03]  /*1cb0*/  @!P3 VIADD R6, R6, 0x1 ;  /* 0x000000010606b836 */ /* 0x000fc60000000000 */
[----:B------:R-:W-:-:S13]  /*1cc0*/  ISETP.GE.U32.AND P1, PT, R8, R17, PT ;  /* 0x000000110800720c */ /* 0x000fda0003f26070 */
[----:B------:R-:W-:-:S05]  /*1cd0*/  @P1 VIADD R6, R6, 0x1 ;  /* 0x0000000106061836 */ /* 0x000fca0000000000 */
[----:B------:R-:W-:-:S04]  /*1ce0*/  @!P4 IADD3 R6, PT, PT, -R6, RZ, RZ ;  /* 0x000000ff0606c210 */ /* 0x000fc80007ffe1ff */
[----:B------:R-:W-:-:S04]  /*1cf0*/  SEL R6, R24, R6, !P2 ;  /* 0x0000000618067207 */ /* 0x000fc80005000000 */
[----:B------:R-:W-:-:S04]  /*1d00*/  LEA.HI R7, R6, R6, RZ, 0x1 ;  /* 0x0000000606077211 */ /* 0x000fc800078f08ff */
[----:B------:R-:W-:-:S05]  /*1d10*/  LOP3.LUT R7, R7, 0xfffffffe, RZ, 0xc0, !PT ;  /* 0xfffffffe07077812 */ /* 0x000fca00078ec0ff */
[----:B------:R-:W-:-:S07]  /*1d20*/  IMAD.IADD R6, R6, 0x1, -R7 ;  /* 0x0000000106067824 */ /* 0x000fce00078e0a07 */
.L_x_12:
[----:B------:R-:W-:Y:S05]  /*1d30*/  BSYNC.RECONVERGENT B0 ;  /* 0x0000000000007941 */ /* 0x000fea0003800200 */
.L_x_10:
[----:B------:R-:W-:Y:S02]  /*1d40*/  IABS R7, R27 ;  /* 0x0000001b00077213 */ /* 0x000fe40000000000 */
[----:B------:R-:W-:Y:S02]  /*1d50*/  ISETP.GE.AND P3, PT, R27, RZ, PT ;  /* 0x000000ff1b00720c */ /* 0x000fe40003f66270 */
[----:B------:R-:W-:Y:S01]  /*1d60*/  ISETP.NE.AND P4, PT, R6, 0x1, PT ;  /* 0x000000010600780c */ /* 0x000fe20003f85270 */
[----:B------:R-:W-:-:S04]  /*1d70*/  IMAD.HI.U32 R8, R26, R7, RZ ;  /* 0x000000071a087227 */ /* 0x000fc800078e00ff */
[----:B------:R-:W-:-:S04]  /*1d80*/  IMAD.MOV R8, RZ, RZ, -R8 ;  /* 0x000000ffff087224 */ /* 0x000fc800078e0a08 */
[----:B------:R-:W-:-:S05]  /*1d90*/  IMAD R7, R17, R8, R7 ;  /* 0x0000000811077224 */ /* 0x000fca00078e0207 */
[----:B------:R-:W-:-:S13]  /*1da0*/  ISETP.GT.U32.AND P1, PT, R17, R7, PT ;  /* 0x000000071100720c */ /* 0x000fda0003f24070 */
[----:B------:R-:W-:-:S05]  /*1db0*/  @!P1 IMAD.IADD R7, R7, 0x1, -R17 ;  /* 0x0000000107079824 */ /* 0x000fca00078e0a11 */
[----:B------:R-:W-:-:S13]  /*1dc0*/  ISETP.GT.U32.AND P1, PT, R17, R7, PT ;  /* 0x000000071100720c */ /* 0x000fda0003f24070 */
[----:B------:R-:W-:-:S05]  /*1dd0*/  @!P1 IMAD.IADD R7, R7, 0x1, -R17 ;  /* 0x0000000107079824 */ /* 0x000fca00078e0a11 */
[----:B------:R-:W-:-:S04]  /*1de0*/  @!P3 IADD3 R7, PT, PT, -R7, RZ, RZ ;  /* 0x000000ff0707b210 */ /* 0x000fc80007ffe1ff */
        /* <DEDUP_REMOVED lines=8> */
[----:B------:R-:W-:-:S05]  /*1e70*/  @!P1 IMAD.IADD R8, R8, 0x1, -R17 ;  /* 0x0000000108089824 */ /* 0x000fca00078e0a11 */
[----:B------:R-:W-:-:S13]  /*1e80*/  ISETP.GT.U32.AND P1, PT, R17, R8, PT ;  /* 0x000000081100720c */ /* 0x000fda0003f24070 */
[----:B------:R-:W-:Y:S01]  /*1e90*/  @!P1 IMAD.IADD R8, R8, 0x1, -R17 ;  /* 0x0000000108089824 */ /* 0x000fe200078e0a11 */
[----:B------:R-:W-:-:S04]  /*1ea0*/  ISETP.GE.AND P1, PT, R27, R16, PT ;  /* 0x000000101b00720c */ /* 0x000fc80003f26270 */
[----:B------:R-:W-:Y:S02]  /*1eb0*/  @!P3 IADD3 R8, PT, PT, -R8, RZ, RZ ;  /* 0x000000ff0808b210 */ /* 0x000fe40007ffe1ff */
[----:B------:R-:W-:Y:S02]  /*1ec0*/  SEL R9, R20, R19, P1 ;  /* 0x0000001314097207 */ /* 0x000fe40000800000 */
[----:B------:R-:W-:Y:S02]  /*1ed0*/  SEL R8, R24, R8, !P2 ;  /* 0x0000000818087207 */ /* 0x000fe40005000000 */
[----:B------:R-:W-:Y:S02]  /*1ee0*/  ISETP.GE.AND P2, PT, R27, RZ, PT ;  /* 0x000000ff1b00720c */ /* 0x000fe40003f46270 */
[----:B------:R-:W-:Y:S02]  /*1ef0*/  LOP3.LUT R7, RZ, R8, RZ, 0x33, !PT ;  /* 0x00000008ff077212 */ /* 0x000fe400078e33ff */
[----:B------:R-:W-:-:S03]  /*1f00*/  SEL R9, R20, R9, !P2 ;  /* 0x0000000914097207 */ /* 0x000fc60005000000 */
[----:B------:R-:W-:Y:S02]  /*1f10*/  @!P4 IMAD.IADD R8, R7, 0x1, R16 ;  /* 0x000000010708c824 */ /* 0x000fe400078e0210 */
[----:B------:R-:W-:Y:S02]  /*1f20*/  IMAD.IADD R9, R9, 0x1, -R22 ;  /* 0x0000000109097824 */ /* 0x000fe400078e0a16 */
[----:B------:R-:W-:Y:S02]  /*1f30*/  IMAD R8, R15, R16, R8 ;  /* 0x000000100f087224 */ /* 0x000fe400078e0208 */
[----:B------:R-:W-:-:S04]  /*1f40*/  IMAD.WIDE R2, R9, 0x4, R2 ;  /* 0x0000000409027825 */ /* 0x000fc800078e0202 */
[----:B------:R-:W-:Y:S02]  /*1f50*/  IMAD R25, R8, R25, R14 ;  /* 0x0000001908197224 */ /* 0x000fe400078e020e */
[----:B------:R-:W2:Y:S02]  /*1f60*/  LDG.E R3, desc[UR6][R2.64] ;  /* 0x0000000602037981 */ /* 0x000ea4000c1e1900 */
[----:B------:R-:W-:-:S06]  /*1f70*/  IMAD.WIDE R4, R25, 0x4, R4 ;  /* 0x0000000419047825 */ /* 0x000fcc00078e0204 */
[----:B------:R-:W2:Y:S01]  /*1f80*/  LDG.E R4, desc[UR6][R4.64] ;  /* 0x0000000604047981 */ /* 0x000ea2000c1e1900 */
[----:B------:R-:W-:-:S05]  /*1f90*/  VIADD R21, R21, 0x2 ;  /* 0x0000000215157836 */ /* 0x000fca0000000000 */
[----:B------:R-:W-:Y:S01]  /*1fa0*/  ISETP.NE.AND P1, PT, R21, 0x1, PT ;  /* 0x000000011500780c */ /* 0x000fe20003f25270 */
[----:B------:R-:W-:Y:S01]  /*1fb0*/  VIADD R18, R18, 0xfffffffe ;  /* 0xfffffffe12127836 */ /* 0x000fe20000000000 */
[----:B------:R-:W-:Y:S01]  /*1fc0*/  IADD3 R23, PT, PT, R23, 0x2, RZ ;  /* 0x0000000217177810 */ /* 0x000fe20007ffe0ff */
[----:B--2---:R-:W-:-:S10]  /*1fd0*/  FFMA R0, R3, R4, R0 ;  /* 0x0000000403007223 */ /* 0x004fd40000000000 */
[----:B------:R-:W-:Y:S05]  /*1fe0*/  @P1 BRA `(.L_x_13) ;  /* 0xfffffff4000c1947 */ /* 0x000fea000383ffff */
.L_x_6:
[----:B------:R-:W1:Y:S01]  /*1ff0*/  LDC R6, c[0x0][0x3b4] ;  /* 0x0000ed00ff067b82 */ /* 0x000e620000000800 */
[----:B------:R-:W-:Y:S02]  /*2000*/  IABS R8, R13 ;  /* 0x0000000d00087213 */ /* 0x000fe40000000000 */
[----:B-1----:R-:W-:-:S04]  /*2010*/  IABS R5, R6 ;  /* 0x0000000600057213 */ /* 0x002fc80000000000 */
[----:B------:R-:W1:Y:S08]  /*2020*/  I2F.RP R7, R5 ;  /* 0x0000000500077306 */ /* 0x000e700000209400 */
[----:B-1----:R-:W1:Y:S02]  /*2030*/  MUFU.RCP R7, R7 ;  /* 0x0000000700077308 */ /* 0x002e640000001000 */
[----:B-1----:R-:W-:-:S06]  /*2040*/  VIADD R3, R7, 0xffffffe ;  /* 0x0ffffffe07037836 */ /* 0x002fcc0000000000 */
[----:B------:R-:W1:Y:S02]  /*2050*/  F2I.FTZ.U32.TRUNC.NTZ R3, R3 ;  /* 0x0000000300037305 */ /* 0x000e64000021f000 */
[----:B-1----:R-:W-:-:S04]  /*2060*/  IMAD.MOV R2, RZ, RZ, -R3 ;  /* 0x000000ffff027224 */ /* 0x002fc800078e0a03 */
[----:B------:R-:W-:Y:S02]  /*2070*/  IMAD R9, R2, R5, RZ ;  /* 0x0000000502097224 */ /* 0x000fe400078e02ff */
[----:B------:R-:W-:-:S04]  /*2080*/  IMAD.MOV.U32 R2, RZ, RZ, RZ ;  /* 0x000000ffff027224 */ /* 0x000fc800078e00ff */
[----:B------:R-:W-:-:S06]  /*2090*/  IMAD.HI.U32 R9, R3, R9, R2 ;  /* 0x0000000903097227 */ /* 0x000fcc00078e0002 */
[----:B------:R-:W-:-:S04]  /*20a0*/  IMAD.HI.U32 R4, R9, R8, RZ ;  /* 0x0000000809047227 */ /* 0x000fc800078e00ff */
[----:B------:R-:W-:-:S04]  /*20b0*/  IMAD.MOV R2, RZ, RZ, -R4 ;  /* 0x000000ffff027224 */ /* 0x000fc800078e0a04 */
[----:B------:R-:W-:-:S05]  /*20c0*/  IMAD R2, R5, R2, R8 ;  /* 0x0000000205027224 */ /* 0x000fca00078e0208 */
[----:B------:R-:W-:-:S13]  /*20d0*/  ISETP.GT.U32.AND P2, PT, R5, R2, PT ;  /* 0x000000020500720c */ /* 0x000fda0003f44070 */
[-C--:B------:R-:W-:Y:S01]  /*20e0*/  @!P2 IADD3 R2, PT, PT, R2, -R5.reuse, RZ ;  /* 0x800000050202a210 */ /* 0x080fe20007ffe0ff */
[----:B------:R-:W-:Y:S01]  /*20f0*/  @!P2 VIADD R4, R4, 0x1 ;  /* 0x000000010404a836 */ /* 0x000fe20000000000 */
[----:B------:R-:W-:Y:S02]  /*2100*/  ISETP.NE.AND P2, PT, R6, RZ, PT ;  /* 0x000000ff0600720c */ /* 0x000fe40003f45270 */
[----:B------:R-:W-:Y:S02]  /*2110*/  ISETP.GE.U32.AND P1, PT, R2, R5, PT ;  /* 0x000000050200720c */ /* 0x000fe40003f26070 */
[----:B------:R-:W1:Y:S01]  /*2120*/  LDC.64 R2, c[0x0][0x380] ;  /* 0x0000e000ff027b82 */ /* 0x000e620000000a00 */
[-C--:B------:R-:W-:Y:S01]  /*2130*/  LOP3.LUT R5, R13, R6.reuse, RZ, 0x3c, !PT ;  /* 0x000000060d057212 */ /* 0x080fe200078e3cff */
[----:B------:R-:W-:-:S03]  /*2140*/  IMAD R13, R12, R6, R13 ;  /* 0x000000060c0d7224 */ /* 0x000fc600078e020d */
[----:B------:R-:W-:-:S06]  /*2150*/  ISETP.GE.AND P3, PT, R5, RZ, PT ;  /* 0x000000ff0500720c */ /* 0x000fcc0003f66270 */
[----:B------:R-:W-:Y:S01]  /*2160*/  @P1 VIADD R4, R4, 0x1 ;  /* 0x0000000104041836 */ /* 0x000fe20000000000 */
[----:B------:R-:W-:-:S06]  /*2170*/  ISETP.GE.AND P1, PT, R13, UR4, PT ;  /* 0x000000040d007c0c */ /* 0x000fcc000bf26270 */
[----:B------:R-:W-:Y:S01]  /*2180*/  @!P3 IMAD.MOV R4, RZ, RZ, -R4 ;  /* 0x000000ffff04b224 */ /* 0x000fe200078e0a04 */
[----:B------:R-:W-:-:S05]  /*2190*/  @!P2 LOP3.LUT R4, RZ, R6, RZ, 0x33, !PT ;  /* 0x00000006ff04a212 */ /* 0x000fca00078e33ff */
[----:B-1----:R-:W-:-:S05]  /*21a0*/  IMAD.WIDE R2, R4, 0x4, R2 ;  /* 0x0000000404027825 */ /* 0x002fca00078e0202 */
[----:B------:R1:W-:Y:S01]  /*21b0*/  STG.E desc[UR6][R2.64], R0 ;  /* 0x0000000002007986 */ /* 0x0003e2000c101906 */
[----:B------:R-:W-:Y:S05]  /*21c0*/  @!P1 BRA `(.L_x_14) ;  /* 0xffffffe000789947 */ /* 0x000fea000383ffff */
[----:B0-----:R-:W-:Y:S05]  /*21d0*/  EXIT ;  /* 0x000000000000794d */ /* 0x001fea0003800000 */
.L_x_15:
[----:B------:R-:W-:-:S00]  /*21e0*/  BRA `(.L_x_15) ;  /* 0xfffffffc00fc7947 */ /* 0x000fc0000383ffff */
[----:B------:R-:W-:-:S00]  /*21f0*/  NOP ;  /* 0x0000000000007918 */ /* 0x000fc00000000000 */
        /* <DEDUP_REMOVED lines=8> */
.L_x_103:


//--------------------- .text.colfilter           --------------------------
	.section	.text.colfilter,"ax",@progbits
	.align	128
        .global         colfilter
        .type           colfilter,@function
        .size           colfilter,(.L_x_104 - colfilter)
        .other          colfilter,@"STO_CUDA_ENTRY STV_DEFAULT"
colfilter:
.text.colfilter:
        /* <DEDUP_REMOVED lines=14> */
[----:B------:R-:W0:Y:S01]  /*00e0*/  LDCU UR5, c[0x0][0x3b0] ;  /* 0x00007600ff0577ac */ /* 0x000e220008000800 */
[----:B------:R-:W0:Y:S01]  /*00f0*/  LDCU UR6, c[0x0][0x3ac] ;  /* 0x00007580ff0677ac */ /* 0x000e220008000800 */
[----:B------:R-:W1:Y:S01]  /*0100*/  LDCU UR7, c[0x0][0x370] ;  /* 0x00006e00ff0777ac */ /* 0x000e620008000800 */
[----:B------:R-:W2:Y:S01]  /*0110*/  LDCU.64 UR8, c[0x0][0x358] ;  /* 0x00006b00ff0877ac */ /* 0x000ea20008000a00 */
[----:B0-----:R-:W-:Y:S01]  /*0120*/  UISETP.GE.AND UP0, UPT, UR5, UR6, UPT ;  /* 0x000000060500728c */ /* 0x001fe2000bf06270 */
[----:B-1----:R-:W-:-:S08]  /*0130*/  IMAD R15, R15, UR7, RZ ;  /* 0x000000070f0f7c24 */ /* 0x002fd0000f8e02ff */
[----:B--2---:R-:W-:Y:S05]  /*0140*/  BRA.U UP0, `(.L_x_16) ;  /* 0x0000000100847547 */ /* 0x004fea000b800000 */
        /* <DEDUP_REMOVED lines=13> */
.L_x_17:
        /* <DEDUP_REMOVED lines=20> */
.L_x_16:
[----:B------:R-:W-:Y:S01]  /*0360*/  UIADD3 UR5, UPT, UPT, UR5, 0x1, -UR6 ;  /* 0x0000000105057890 */ /* 0x000fe2000fffe806 */
[----:B------:R-:W0:Y:S03]  /*0370*/  LDCU UR11, c[0x0][0x3a8] ;  /* 0x00007500ff0b77ac */ /* 0x000e260008000800 */
[----:B------:R-:W-:Y:S01]  /*0380*/  ULOP3.LUT UR6, UR5, 0xfffffffc, URZ, 0xc0, !UPT ;  /* 0xfffffffc05067892 */ /* 0x000fe2000f8ec0ff */
[----:B------:R-:W1:Y:S01]  /*0390*/  LDCU UR12, c[0x0][0x3a4] ;  /* 0x00007480ff0c77ac */ /* 0x000e620008000800 */
[----:B------:R-:W-:Y:S02]  /*03a0*/  ULOP3.LUT UR5, UR5, 0x3, URZ, 0xc0, !UPT ;  /* 0x0000000305057892 */ /* 0x000fe4000f8ec0ff */
[----:B------:R-:W-:-:S12]  /*03b0*/  UIADD3 UR6, UPT, UPT, -UR6, URZ, URZ ;  /* 0x000000ff06067290 */ /* 0x000fd8000fffe1ff */
.L_x_43:
[----:B--2---:R-:W2:Y:S01]  /*03c0*/  LDC R5, c[0x0][0x3a0] ;  /* 0x0000e800ff057b82 */ /* 0x004ea20000000800 */
[----:B------:R-:W3:Y:S01]  /*03d0*/  LDCU UR7, c[0x0][0x3a4] ;  /* 0x00007480ff0777ac */ /* 0x000ee20008000800 */
[----:B------:R-:W4:Y:S06]  /*03e0*/  LDCU UR10, c[0x0][0x3b0] ;  /* 0x00007600ff0a77ac */ /* 0x000f2c0008000800 */
[----:B------:R-:W5:Y:S01]  /*03f0*/  LDC R13, c[0x0][0x39c] ;  /* 0x0000e700ff0d7b82 */ /* 0x000f620000000800 */
[----:B---3--:R-:W-:Y:S01]  /*0400*/  IMAD.U32 R23, RZ, RZ, UR7 ;  /* 0x00000007ff177e24 */ /* 0x008fe2000f8e00ff */
[----:B------:R-:W3:Y:S01]  /*0410*/  LDCU UR7, c[0x0][0x3ac] ;  /* 0x00007580ff0777ac */ /* 0x000ee20008000800 */
[----:B--2---:R-:W-:-:S03]  /*0420*/  IABS R0, R5 ;  /* 0x0000000500007213 */ /* 0x004fc60000000000 */
[----:B------:R-:W-:Y:S01]  /*0430*/  IABS R10, R23 ;  /* 0x00000017000a7213 */ /* 0x000fe20000000000 */
[----:B------:R-:W2:Y:S01]  /*0440*/  I2F.RP R3, R0 ;  /* 0x0000000000037306 */ /* 0x000ea20000209400 */
[----:B------:R-:W-:Y:S02]  /*0450*/  LOP3.LUT R14, R16, R5, RZ, 0x3c, !PT ;  /* 0x00000005100e7212 */ /* 0x000fe400078e3cff */
[----:B-----5:R-:W-:Y:S02]  /*0460*/  IABS R4, R13 ;  /* 0x0000000d00047213 */ /* 0x020fe40000000000 */
[----:B------:R-:W-:-:S03]  /*0470*/  ISETP.GE.AND P3, PT, R14, RZ, PT ;  /* 0x000000ff0e00720c */ /* 0x000fc60003f66270 */
[----:B------:R-:W5:Y:S01]  /*0480*/  I2F.RP R2, R4 ;  /* 0x0000000400027306 */ /* 0x000f620000209400 */
[----:B------:R-:W-:-:S07]  /*0490*/  LOP3.LUT R14, RZ, R5, RZ, 0x33, !PT ;  /* 0x00000005ff0e7212 */ /* 0x000fce00078e33ff */
[----:B--2---:R-:W2:Y:S08]  /*04a0*/  MUFU.RCP R3, R3 ;  /* 0x0000000300037308 */ /* 0x004eb00000001000 */
[----:B-----5:R-:W5:Y:S01]  /*04b0*/  MUFU.RCP R2, R2 ;  /* 0x0000000200027308 */ /* 0x020f620000001000 */
[----:B--2---:R-:W-:-:S07]  /*04c0*/  VIADD R6, R3, 0xffffffe ;  /* 0x0ffffffe03067836 */ /* 0x004fce0000000000 */
[----:B------:R2:W0:Y:S01]  /*04d0*/  F2I.FTZ.U32.TRUNC.NTZ R7, R6 ;  /* 0x0000000600077305 */ /* 0x000422000021f000 */
[----:B-----5:R-:W-:Y:S01]  /*04e0*/  VIADD R8, R2, 0xffffffe ;  /* 0x0ffffffe02087836 */ /* 0x020fe20000000000 */
[----:B------:R-:W-:-:S06]  /*04f0*/  IABS R2, R16 ;  /* 0x0000001000027213 */ /* 0x000fcc0000000000 */
[----:B------:R5:W1:Y:S01]  /*0500*/  F2I.FTZ.U32.TRUNC.NTZ R9, R8 ;  /* 0x0000000800097305 */ /* 0x000a62000021f000 */
[----:B--2---:R-:W-:Y:S02]  /*0510*/  IMAD.MOV.U32 R6, RZ, RZ, RZ ;  /* 0x000000ffff067224 */ /* 0x004fe400078e00ff */
[----:B0-----:R-:W-:Y:S02]  /*0520*/  IMAD.MOV R17, RZ, RZ, -R7 ;  /* 0x000000ffff117224 */ /* 0x001fe400078e0a07 */
[----:B-----5:R-:W-:Y:S02]  /*0530*/  IMAD.MOV.U32 R8, RZ, RZ, RZ ;  /* 0x000000ffff087224 */ /* 0x020fe400078e00ff */
[----:B------:R-:W-:Y:S01]  /*0540*/  IMAD R3, R17, R0, RZ ;  /* 0x0000000011037224 */ /* 0x000fe200078e02ff */
[----:B-1----:R-:W-:-:S03]  /*0550*/  IADD3 R11, PT, PT, RZ, -R9, RZ ;  /* 0x80000009ff0b7210 */ /* 0x002fc60007ffe0ff */
[----:B------:R-:W-:-:S04]  /*0560*/  IMAD.HI.U32 R6, R7, R3, R6 ;  /* 0x0000000307067227 */ /* 0x000fc800078e0006 */
[----:B------:R-:W-:Y:S02]  /*0570*/  IMAD R3, R11, R4, RZ ;  /* 0x000000040b037224 */ /* 0x000fe400078e02ff */
[----:B------:R-:W-:Y:S02]  /*0580*/  IMAD.MOV.U32 R11, RZ, RZ, R2 ;  /* 0x000000ffff0b7224 */ /* 0x000fe400078e0002 */
[----:B------:R-:W-:-:S04]  /*0590*/  IMAD.HI.U32 R8, R9, R3, R8 ;  /* 0x0000000309087227 */ /* 0x000fc800078e0008 */
[----:B------:R-:W-:Y:S02]  /*05a0*/  IMAD.MOV.U32 R7, RZ, RZ, R10 ;  /* 0x000000ffff077224 */ /* 0x000fe400078e000a */
[-C--:B------:R-:W-:Y:S02]  /*05b0*/  IMAD.HI.U32 R2, R8, R11.reuse, RZ ;  /* 0x0000000b08027227 */ /* 0x080fe400078e00ff */
[----:B------:R-:W0:Y:S02]  /*05c0*/  I2F.RP R10, R7 ;  /* 0x00000007000a7306 */ /* 0x000e240000209400 */
[----:B------:R-:W-:Y:S02]  /*05d0*/  IMAD.MOV R9, RZ, RZ, -R2 ;  /* 0x000000ffff097224 */ /* 0x000fe400078e0a02 */
[----:B------:R-:W-:-:S04]  /*05e0*/  IMAD.HI.U32 R12, R6, R11, RZ ;  /* 0x0000000b060c7227 */ /* 0x000fc800078e00ff */
[----:B------:R-:W-:Y:S01]  /*05f0*/  IMAD R9, R4, R9, R11 ;  /* 0x0000000904097224 */ /* 0x000fe200078e020b */
[----:B------:R-:W-:-:S04]  /*0600*/  IADD3 R17, PT, PT, -R12, RZ, RZ ;  /* 0x000000ff0c117210 */ /* 0x000fc80007ffe1ff */
[----:B------:R-:W-:Y:S01]  /*0610*/  ISETP.GT.U32.AND P1, PT, R4, R9, PT ;  /* 0x000000090400720c */ /* 0x000fe20003f24070 */
[C---:B------:R-:W-:Y:S01]  /*0620*/  IMAD R17, R0.reuse, R17, R11 ;  /* 0x0000001100117224 */ /* 0x040fe200078e020b */
[----:B0-----:R-:W0:Y:S04]  /*0630*/  MUFU.RCP R10, R10 ;  /* 0x0000000a000a7308 */ /* 0x001e280000001000 */
[----:B------:R-:W-:-:S07]  /*0640*/  ISETP.GT.U32.AND P4, PT, R0, R17, PT ;  /* 0x000000110000720c */ /* 0x000fce0003f84070 */
[----:B------:R-:W-:Y:S01]  /*0650*/  @!P1 IMAD.IADD R9, R9, 0x1, -R4 ;  /* 0x0000000109099824 */ /* 0x000fe200078e0a04 */
[----:B------:R-:W-:Y:S02]  /*0660*/  @!P1 IADD3 R2, PT, PT, R2, 0x1, RZ ;  /* 0x0000000102029810 */ /* 0x000fe40007ffe0ff */
[----:B------:R-:W-:Y:S02]  /*0670*/  ISETP.NE.AND P1, PT, R13, RZ, PT ;  /* 0x000000ff0d00720c */ /* 0x000fe40003f25270 */
[----:B------:R-:W-:Y:S01]  /*0680*/  ISETP.GE.U32.AND P2, PT, R9, R4, PT ;  /* 0x000000040900720c */ /* 0x000fe20003f46070 */
[----:B------:R-:W-:Y:S01]  /*0690*/  @!P4 IMAD.IADD R17, R17, 0x1, -R0 ;  /* 0x000000011111c824 */ /* 0x000fe200078e0a00 */
[----:B------:R-:W-:Y:S01]  /*06a0*/  LOP3.LUT R9, R16, R13, RZ, 0x3c, !PT ;  /* 0x0000000d10097212 */ /* 0x000fe200078e3cff */
[----:B------:R-:W-:Y:S02]  /*06b0*/  @!P4 VIADD R12, R12, 0x1 ;  /* 0x000000010c0cc836 */ /* 0x000fe40000000000 */
[----:B0-----:R-:W-:Y:S01]  /*06c0*/  VIADD R3, R10, 0xffffffe ;  /* 0x0ffffffe0a037836 */ /* 0x001fe20000000000 */
[----:B------:R-:W-:-:S02]  /*06d0*/  ISETP.GE.AND P4, PT, R9, RZ, PT ;  /* 0x000000ff0900720c */ /* 0x000fc40003f86270 */
[----:B------:R-:W-:Y:S02]  /*06e0*/  ISETP.GE.U32.AND P0, PT, R17, R0, PT ;  /* 0x000000001100720c */ /* 0x000fe40003f06070 */
[----:B------:R-:W-:Y:S01]  /*06f0*/  LOP3.LUT R9, RZ, R13, RZ, 0x33, !PT ;  /* 0x0000000dff097212 */ /* 0x000fe200078e33ff */
[----:B------:R-:W0:Y:S02]  /*0700*/  F2I.FTZ.U32.TRUNC.NTZ R3, R3 ;  /* 0x0000000300037305 */ /* 0x000e24000021f000 */
[----:B------:R-:W-:-:S06]  /*0710*/  @P2 VIADD R2, R2, 0x1 ;  /* 0x0000000102022836 */ /* 0x000fcc0000000000 */
[----:B------:R-:W-:Y:S02]  /*0720*/  @!P4 IMAD.MOV R2, RZ, RZ, -R2 ;  /* 0x000000ffff02c224 */ /* 0x000fe400078e0a02 */
[----:B------:R-:W-:Y:S01]  /*0730*/  @P0 VIADD R12, R12, 0x1 ;  /* 0x000000010c0c0836 */ /* 0x000fe20000000000 */
[----:B------:R-:W-:Y:S02]  /*0740*/  ISETP.NE.AND P0, PT, R5, RZ, PT ;  /* 0x000000ff0500720c */ /* 0x000fe40003f05270 */
[----:B------:R-:W-:Y:S01]  /*0750*/  SEL R18, R9, R2, !P1 ;  /* 0x0000000209127207 */ /* 0x000fe20004800000 */
[----:B------:R-:W-:Y:S02]  /*0760*/  HFMA2 R2, -RZ, RZ, 0, 0 ;  /* 0x00000000ff027431 */ /* 0x000fe400000001ff */
[----:B0-----:R-:W-:Y:S02]  /*0770*/  IMAD.MOV R10, RZ, RZ, -R3 ;  /* 0x000000ffff0a7224 */ /* 0x001fe400078e0a03 */
[----:B------:R-:W-:Y:S01]  /*0780*/  @!P3 IMAD.MOV R12, RZ, RZ, -R12 ;  /* 0x000000ffff0cb224 */ /* 0x000fe200078e0a0c */
[----:B------:R-:W-:Y:S01]  /*0790*/  LOP3.LUT R5, R18, R5, RZ, 0x3c, !PT ;  /* 0x0000000512057212 */ /* 0x000fe200078e3cff */
[----:B------:R-:W-:-:S03]  /*07a0*/  IMAD R17, R10, R7, RZ ;  /* 0x000000070a117224 */ /* 0x000fc600078e02ff */
[----:B------:R-:W-:Y:S01]  /*07b0*/  SEL R20, R14, R12, !P0 ;  /* 0x0000000c0e147207 */ /* 0x000fe20004000000 */
[----:B------:R-:W-:Y:S01]  /*07c0*/  IMAD.HI.U32 R2, R3, R17, R2 ;  /* 0x0000001103027227 */ /* 0x000fe200078e0002 */
[----:B------:R-:W-:Y:S02]  /*07d0*/  IABS R17, R18 ;  /* 0x0000001200117213 */ /* 0x000fe40000000000 */
[----:B------:R-:W-:Y:S02]  /*07e0*/  IABS R22, R20 ;  /* 0x0000001400167213 */ /* 0x000fe40000000000 */
[----:B------:R-:W-:Y:S01]  /*07f0*/  LOP3.LUT R20, R20, R23, RZ, 0x3c, !PT ;  /* 0x0000001714147212 */ /* 0x000fe200078e3cff */
[----:B------:R-:W-:-:S04]  /*0800*/  IMAD.HI.U32 R12, R6, R17, RZ ;  /* 0x00000011060c7227 */ /* 0x000fc800078e00ff */
[----:B------:R-:W-:-:S04]  /*0810*/  IMAD.HI.U32 R3, R2, R22, RZ ;  /* 0x0000001602037227 */ /* 0x000fc800078e00ff */
[----:B------:R-:W-:Y:S02]  /*0820*/  IMAD.MOV R10, RZ, RZ, -R3 ;  /* 0x000000ffff0a7224 */ /* 0x000fe400078e0a03 */
[----:B------:R-:W-:Y:S02]  /*0830*/  IMAD.MOV R19, RZ, RZ, -R12 ;  /* 0x000000ffff137224 */ /* 0x000fe400078e0a0c */
[----:B------:R-:W-:Y:S02]  /*0840*/  IMAD R22, R7, R10, R22 ;  /* 0x0000000a07167224 */ /* 0x000fe400078e0216 */
[----:B------:R-:W-:-:S03]  /*0850*/  IMAD.HI.U32 R10, R2, R11, RZ ;  /* 0x0000000b020a7227 */ /* 0x000fc600078e00ff */
[----:B------:R-:W-:Y:S01]  /*0860*/  ISETP.GT.U32.AND P4, PT, R7, R22, PT ;  /* 0x000000160700720c */ /* 0x000fe20003f84070 */
[----:B------:R-:W-:Y:S02]  /*0870*/  IMAD R17, R0, R19, R17 ;  /* 0x0000001300117224 */ /* 0x000fe400078e0211 */
[----:B------:R-:W-:-:S03]  /*0880*/  IMAD.MOV R24, RZ, RZ, -R10 ;  /* 0x000000ffff187224 */ /* 0x000fc600078e0a0a */
[----:B------:R-:W-:Y:S01]  /*0890*/  ISETP.GT.U32.AND P3, PT, R0, R17, PT ;  /* 0x000000110000720c */ /* 0x000fe20003f64070 */
[----:B------:R-:W-:-:S05]  /*08a0*/  IMAD R24, R7, R24, R11 ;  /* 0x0000001807187224 */ /* 0x000fca00078e020b */
[----:B------:R-:W-:Y:S01]  /*08b0*/  ISETP.GT.U32.AND P2, PT, R7, R24, PT ;  /* 0x000000180700720c */ /* 0x000fe20003f44070 */
[----:B------:R-:W-:Y:S02]  /*08c0*/  @!P4 IMAD.IADD R22, R22, 0x1, -R7 ;  /* 0x000000011616c824 */ /* 0x000fe400078e0a07 */
[----:B------:R-:W-:-:S03]  /*08d0*/  @!P4 VIADD R3, R3, 0x1 ;  /* 0x000000010303c836 */ /* 0x000fc60000000000 */
[----:B------:R-:W-:Y:S01]  /*08e0*/  ISETP.GE.U32.AND P5, PT, R22, R7, PT ;  /* 0x000000071600720c */ /* 0x000fe20003fa6070 */
[----:B------:R-:W-:Y:S01]  /*08f0*/  @!P3 IMAD.IADD R17, R17, 0x1, -R0 ;  /* 0x000000011111b824 */ /* 0x000fe200078e0a00 */
[----:B------:R-:W-:Y:S02]  /*0900*/  @!P3 IADD3 R12, PT, PT, R12, 0x1, RZ ;  /* 0x000000010c0cb810 */ /* 0x000fe40007ffe0ff */
[----:B------:R-:W-:Y:S01]  /*0910*/  ISETP.GE.AND P3, PT, R20, RZ, PT ;  /* 0x000000ff1400720c */ /* 0x000fe20003f66270 */
[----:B------:R-:W-:Y:S01]  /*0920*/  IMAD.MOV.U32 R20, RZ, RZ, RZ ;  /* 0x000000ffff147224 */ /* 0x000fe200078e00ff */
[----:B------:R-:W-:Y:S01]  /*0930*/  ISETP.GE.U32.AND P6, PT, R17, R0, PT ;  /* 0x000000001100720c */ /* 0x000fe20003fc6070 */
[----:B------:R-:W-:Y:S02]  /*0940*/  @!P2 IMAD.IADD R24, R24, 0x1, -R7 ;  /* 0x000000011818a824 */ /* 0x000fe400078e0a07 */
[----:B------:R-:W-:-:S03]  /*0950*/  @!P2 VIADD R10, R10, 0x1 ;  /* 0x000000010a0aa836 */ /* 0x000fc60000000000 */
[----:B------:R-:W-:Y:S01]  /*0960*/  ISETP.GE.U32.AND P4, PT, R24, R7, PT ;  /* 0x000000071800720c */ /* 0x000fe20003f86070 */
[----:B------:R-:W-:Y:S01]  /*0970*/  @P5 VIADD R3, R3, 0x1 ;  /* 0x0000000103035836 */ /* 0x000fe20000000000 */
[----:B------:R-:W-:Y:S02]  /*0980*/  ISETP.GE.AND P5, PT, R5, RZ, PT ;  /* 0x000000ff0500720c */ /* 0x000fe40003fa6270 */
[-C--:B------:R-:W-:Y:S01]  /*0990*/  LOP3.LUT R5, R16, R23.reuse, RZ, 0x3c, !PT ;  /* 0x0000001710057212 */ /* 0x080fe200078e3cff */
[----:B------:R-:W-:Y:S01]  /*09a0*/  IMAD.MOV.U32 R18, RZ, RZ, R3 ;  /* 0x000000ffff127224 */ /* 0x000fe200078e0003 */
[----:B------:R-:W-:Y:S01]  /*09b0*/  LOP3.LUT R3, RZ, R23, RZ, 0x33, !PT ;  /* 0x00000017ff037212 */ /* 0x000fe200078e33ff */
[----:B------:R-:W-:Y:S01]  /*09c0*/  @P6 VIADD R12, R12, 0x1 ;  /* 0x000000010c0c6836 */ /* 0x000fe20000000000 */
[----:B------:R-:W-:Y:S02]  /*09d0*/  ISETP.NE.AND P6, PT, R23, RZ, PT ;  /* 0x000000ff1700720c */ /* 0x000fe40003fc5270 */
[----:B------:R-:W-:-:S02]  /*09e0*/  @!P3 IADD3 R18, PT, PT, -R18, RZ, RZ ;  /* 0x000000ff1212b210 */ /* 0x000fc40007ffe1ff */
[----:B------:R-:W-:Y:S01]  /*09f0*/  ISETP.GE.AND P3, PT, R5, RZ, PT ;  /* 0x000000ff0500720c */ /* 0x000fe20003f66270 */
[----:B------:R-:W-:Y:S01]  /*0a00*/  @P4 VIADD R10, R10, 0x1 ;  /* 0x000000010a0a4836 */ /* 0x000fe20000000000 */
[----:B------:R-:W-:Y:S01]  /*0a10*/  SEL R11, R3, R18, !P6 ;  /* 0x00000012030b7207 */ /* 0x000fe20007000000 */
[----:B------:R-:W-:Y:S02]  /*0a20*/  @!P5 IMAD.MOV R12, RZ, RZ, -R12 ;  /* 0x000000ffff0cd224 */ /* 0x000fe400078e0a0c */
[----:B------:R-:W-:Y:S01]  /*0a30*/  IMAD.MOV.U32 R18, RZ, RZ, R10 ;  /* 0x000000ffff127224 */ /* 0x000fe200078e000a */
[----:B------:R-:W-:Y:S02]  /*0a40*/  IABS R17, R11 ;  /* 0x0000000b00117213 */ /* 0x000fe40000000000 */
[----:B------:R-:W-:-:S03]  /*0a50*/  SEL R10, R14, R12, !P0 ;  /* 0x0000000c0e0a7207 */ /* 0x000fc60004000000 */
[----:B------:R-:W-:Y:S01]  /*0a60*/  IMAD.HI.U32 R8, R8, R17, RZ ;  /* 0x0000001108087227 */ /* 0x000fe200078e00ff */
[----:B------:R-:W-:Y:S02]  /*0a70*/  IABS R12, R10 ;  /* 0x0000000a000c7213 */ /* 0x000fe40000000000 */
[----:B------:R-:W-:Y:S01]  /*0a80*/  LOP3.LUT R10, R10, R23, RZ, 0x3c, !PT ;  /* 0x000000170a0a7212 */ /* 0x000fe200078e3cff */
[----:B------:R-:W-:Y:S01]  /*0a90*/  @!P3 IMAD.MOV R18, RZ, RZ, -R18 ;  /* 0x000000ffff12b224 */ /* 0x000fe200078e0a12 */
[----:B------:R-:W-:Y:S01]  /*0aa0*/  IADD3 R8, PT, PT, -R8, RZ, RZ ;  /* 0x000000ff08087210 */ /* 0x000fe20007ffe1ff */
[----:B------:R-:W-:-:S03]  /*0ab0*/  IMAD.HI.U32 R2, R2, R12, RZ ;  /* 0x0000000c02027227 */ /* 0x000fc600078e00ff */
[----:B------:R-:W-:Y:S01]  /*0ac0*/  SEL R5, R3, R18, !P6 ;  /* 0x0000001203057207 */ /* 0x000fe20007000000 */
[----:B------:R-:W-:Y:S02]  /*0ad0*/  IMAD.MOV R18, RZ, RZ, -R2 ;  /* 0x000000ffff127224 */ /* 0x000fe400078e0a02 */
[----:B------:R-:W-:Y:S01]  /*0ae0*/  IMAD R17, R4, R8, R17 ;  /* 0x0000000804117224 */ /* 0x000fe200078e0211 */
[----:B------:R-:W-:-:S04]  /*0af0*/  IABS R19, R5 ;  /* 0x0000000500137213 */ /* 0x000fc80000000000 */
[----:B------:R-:W-:Y:S01]  /*0b00*/  ISETP.GT.U32.AND P2, PT, R4, R17, PT ;  /* 0x000000110400720c */ /* 0x000fe20003f44070 */
[----:B------:R-:W-:-:S04]  /*0b10*/  IMAD.HI.U32 R8, R6, R19, RZ ;  /* 0x0000001306087227 */ /* 0x000fc800078e00ff */
[C---:B------:R-:W-:Y:S02]  /*0b20*/  IMAD R6, R7.reuse, R18, R12 ;  /* 0x0000001207067224 */ /* 0x040fe400078e020c */
[----:B------:R-:W-:Y:S02]  /*0b30*/  IMAD.MOV R8, RZ, RZ, -R8 ;  /* 0x000000ffff087224 */ /* 0x000fe400078e0a08 */
[----:B------:R-:W-:Y:S01]  /*0b40*/  IMAD.MOV R12, RZ, RZ, -R5 ;  /* 0x000000ffff0c7224 */ /* 0x000fe200078e0a05 */
[----:B------:R-:W-:Y:S01]  /*0b50*/  ISETP.GT.U32.AND P5, PT, R7, R6, PT ;  /* 0x000000060700720c */ /* 0x000fe20003fa4070 */
[C---:B------:R-:W-:Y:S02]  /*0b60*/  IMAD R19, R0.reuse, R8, R19 ;  /* 0x0000000800137224 */ /* 0x040fe400078e0213 */
[----:B------:R-:W-:Y:S02]  /*0b70*/  @!P2 IMAD.IADD R17, R17, 0x1, -R4 ;  /* 0x000000011111a824 */ /* 0x000fe400078e0a04 */
[----:B------:R-:W-:Y:S01]  /*0b80*/  IMAD R12, R23, R12, R16 ;  /* 0x0000000c170c7224 */ /* 0x000fe200078e0210 */
[----:B------:R-:W-:-:S02]  /*0b90*/  ISETP.GT.U32.AND P3, PT, R0, R19, PT ;  /* 0x000000130000720c */ /* 0x000fc40003f64070 */
[----:B------:R-:W-:-:S05]  /*0ba0*/  ISETP.GT.U32.AND P2, PT, R4, R17, PT ;  /* 0x000000110400720c */ /* 0x000fca0003f44070 */
[----:B------:R-:W-:Y:S02]  /*0bb0*/  @!P5 IMAD.IADD R6, R6, 0x1, -R7 ;  /* 0x000000010606d824 */ /* 0x000fe400078e0a07 */
[----:B------:R-:W-:Y:S01]  /*0bc0*/  @!P5 VIADD R2, R2, 0x1 ;  /* 0x000000010202d836 */ /* 0x000fe20000000000 */
[----:B------:R-:W-:Y:S02]  /*0bd0*/  ISETP.GE.AND P5, PT, R10, RZ, PT ;  /* 0x000000ff0a00720c */ /* 0x000fe40003fa6270 */
[----:B------:R-:W-:Y:S01]  /*0be0*/  ISETP.GE.U32.AND P4, PT, R6, R7, PT ;  /* 0x000000070600720c */ /* 0x000fe20003f86070 */
[----:B------:R-:W-:Y:S01]  /*0bf0*/  @!P3 IMAD.IADD R19, R19, 0x1, -R0 ;  /* 0x000000011313b824 */ /* 0x000fe200078e0a00 */
[----:B------:R-:W4:Y:S01]  /*0c00*/  LDC R7, c[0x0][0x3ac] ;  /* 0x0000eb00ff077b82 */ /* 0x000f220000000800 */
[----:B------:R-:W-:Y:S02]  /*0c10*/  @!P2 IADD3 R17, PT, PT, R17, -R4, RZ ;  /* 0x800000041111a210 */ /* 0x000fe40007ffe0ff */
[----:B------:R-:W-:Y:S01]  /*0c20*/  ISETP.GE.AND P3, PT, R11, RZ, PT ;  /* 0x000000ff0b00720c */ /* 0x000fe20003f66270 */
[----:B---3--:R-:W-:Y:S01]  /*0c30*/  IMAD.U32 R11, RZ, RZ, UR7 ;  /* 0x00000007ff0b7e24 */ /* 0x008fe2000f8e00ff */
[----:B------:R-:W-:-:S06]  /*0c40*/  ISETP.GT.U32.AND P2, PT, R0, R19, PT ;  /* 0x000000130000720c */ /* 0x000fcc0003f44070 */
[----:B------:R-:W-:Y:S01]  /*0c50*/  @P4 VIADD R2, R2, 0x1 ;  /* 0x0000000102024836 */ /* 0x000fe20000000000 */
[----:B------:R-:W-:-:S03]  /*0c60*/  ISETP.GE.AND P4, PT, R5, RZ, PT ;  /* 0x000000ff0500720c */ /* 0x000fc60003f86270 */
[----:B------:R-:W-:Y:S02]  /*0c70*/  @!P5 IMAD.MOV R2, RZ, RZ, -R2 ;  /* 0x000000ffff02d224 */ /* 0x000fe400078e0a02 */
[----:B------:R-:W-:Y:S02]  /*0c80*/  @!P3 IMAD.MOV R17, RZ, RZ, -R17 ;  /* 0x000000ffff11b224 */ /* 0x000fe400078e0a11 */
[----:B------:R-:W-:Y:S01]  /*0c90*/  @!P2 IMAD.IADD R19, R19, 0x1, -R0 ;  /* 0x000000011313a824 */ /* 0x000fe200078e0a00 */
[----:B------:R-:W-:Y:S02]  /*0ca0*/  SEL R2, R3, R2, !P6 ;  /* 0x0000000203027207 */ /* 0x000fe40007000000 */
[----:B------:R-:W-:Y:S02]  /*0cb0*/  SEL R9, R9, R17, !P1 ;  /* 0x0000001109097207 */ /* 0x000fe40004800000 */
[----:B----4-:R-:W-:Y:S02]  /*0cc0*/  IADD3 R0, PT, PT, -R7, UR10, RZ ;  /* 0x0000000a07007c10 */ /* 0x010fe4000fffe1ff */
[----:B------:R-:W-:Y:S01]  /*0cd0*/  @!P4 IADD3 R19, PT, PT, -R19, RZ, RZ ;  /* 0x000000ff1313c210 */ /* 0x000fe20007ffe1ff */
[----:B------:R-:W-:Y:S01]  /*0ce0*/  IMAD R13, R2, R13, R9 ;  /* 0x0000000d020d7224 */ /* 0x000fe200078e0209 */
[----:B------:R-:W-:-:S02]  /*0cf0*/  ISETP.GE.U32.AND P1, PT, R0, 0x3, PT ;  /* 0x000000030000780c */ /* 0x000fc40003f26070 */
[----:B------:R-:W-:-:S11]  /*0d00*/  SEL R14, R14, R19, !P0 ;  /* 0x000000130e0e7207 */ /* 0x000fd60004000000 */
[----:B------:R-:W-:Y:S05]  /*0d10*/  @!P1 BRA `(.L_x_18) ;  /* 0x0000001400189947 */ /* 0x000fea0003800000 */
[----:B------:R-:W-:Y:S01]  /*0d20*/  VIADD R11, R7, 0x2 ;  /* 0x00000002070b7836 */ /* 0x000fe20000000000 */
[----:B------:R-:W-:Y:S01]  /*0d30*/  IADD3 R10, PT, PT, R14, -0x3, -R7 ;  /* 0xfffffffd0e0a7810 */ /* 0x000fe20007ffe807 */
[----:B------:R-:W-:Y:S01]  /*0d40*/  IMAD.MOV.U32 R9, RZ, RZ, 0x2 ;  /* 0x00000002ff097424 */ /* 0x000fe200078e00ff */
[----:B------:R-:W-:Y:S01]  /*0d50*/  MOV R20, RZ ;  /* 0x000000ff00147202 */ /* 0x000fe20000000f00 */
[----:B------:R-:W-:Y:S02]  /*0d60*/  IMAD.U32 R8, RZ, RZ, UR6 ;  /* 0x00000006ff087e24 */ /* 0x000fe4000f8e00ff */
[----:B------:R-:W-:-:S07]  /*0d70*/  IMAD.IADD R0, R11, 0x1, -R14 ;  /* 0x000000010b007824 */ /* 0x000fce00078e0a0e */
.L_x_31:
[C---:B------:R-:W-:Y:S01]  /*0d80*/  VIADD R5, R10.reuse, 0x3 ;  /* 0x000000030a057836 */ /* 0x040fe20000000000 */
[----:B------:R-:W-:Y:S01]  /*0d90*/  BSSY.RECONVERGENT B0, `(.L_x_19) ;  /* 0x000003e000007945 */ /* 0x000fe20003800200 */
[----:B------:R-:W-:-:S03]  /*0da0*/  IADD3 R21, PT, PT, R10, 0x2, RZ ;  /* 0x000000020a157810 */ /* 0x000fc60007ffe0ff */
[----:B------:R-:W-:-:S13]  /*0db0*/  ISETP.GE.AND P0, PT, R5, RZ, PT ;  /* 0x000000ff0500720c */ /* 0x000fda0003f06270 */
[----:B------:R-:W-:Y:S05]  /*0dc0*/  @!P0 BRA `(.L_x_20) ;  /* 0x0000000000748947 */ /* 0x000fea0003800000 */
[----:B------:R-:W-:-:S05]  /*0dd0*/  IMAD.U32 R18, RZ, RZ, UR11 ;  /* 0x0000000bff127e24 */ /* 0x000fca000f8e00ff */
[-C--:B------:R-:W-:Y:S02]  /*0de0*/  IABS R17, R18.reuse ;  /* 0x0000001200117213 */ /* 0x080fe40000000000 */
[----:B------:R-:W-:Y:S02]  /*0df0*/  LOP3.LUT R22, RZ, R18, RZ, 0x33, !PT ;  /* 0x00000012ff167212 */ /* 0x000fe400078e33ff */
[----:B------:R-:W0:Y:S08]  /*0e00*/  I2F.RP R4, R17 ;  /* 0x0000001100047306 */ /* 0x000e300000209400 */
[----:B0-----:R-:W0:Y:S02]  /*0e10*/  MUFU.RCP R4, R4 ;  /* 0x0000000400047308 */ /* 0x001e240000001000 */
[----:B0-----:R-:W-:-:S06]  /*0e20*/  VIADD R2, R4, 0xffffffe ;  /* 0x0ffffffe04027836 */ /* 0x001fcc0000000000 */
[----:B------:R0:W1:Y:S02]  /*0e30*/  F2I.FTZ.U32.TRUNC.NTZ R3, R2 ;  /* 0x0000000200037305 */ /* 0x000064000021f000 */
[----:B0-----:R-:W-:Y:S02]  /*0e40*/  IMAD.MOV.U32 R2, RZ, RZ, RZ ;  /* 0x000000ffff027224 */ /* 0x001fe400078e00ff */
[----:B-1----:R-:W-:-:S04]  /*0e50*/  IMAD R6, R3, R17, RZ ;  /* 0x0000001103067224 */ /* 0x002fc800078e02ff */
[----:B------:R-:W-:Y:S01]  /*0e60*/  IMAD.MOV R19, RZ, RZ, -R6 ;  /* 0x000000ffff137224 */ /* 0x000fe200078e0a06 */
[----:B------:R-:W-:-:S03]  /*0e70*/  IABS R6, R5 ;  /* 0x0000000500067213 */ /* 0x000fc60000000000 */
[----:B------:R-:W-:Y:S01]  /*0e80*/  IMAD.HI.U32 R19, R3, R19, R2 ;  /* 0x0000001303137227 */ /* 0x000fe200078e0002 */
[----:B------:R-:W-:-:S04]  /*0e90*/  LOP3.LUT R2, R5, R18, RZ, 0x3c, !PT ;  /* 0x0000001205027212 */ /* 0x000fc800078e3cff */
[----:B------:R-:W-:Y:S01]  /*0ea0*/  ISETP.GE.AND P2, PT, R2, RZ, PT ;  /* 0x000000ff0200720c */ /* 0x000fe20003f46270 */
[----:B------:R-:W-:-:S05]  /*0eb0*/  IMAD.HI.U32 R3, R19, R6, RZ ;  /* 0x0000000613037227 */ /* 0x000fca00078e00ff */
[----:B------:R-:W-:-:S05]  /*0ec0*/  IADD3 R7, PT, PT, -R3, RZ, RZ ;  /* 0x000000ff03077210 */ /* 0x000fca0007ffe1ff */
[----:B------:R-:W-:-:S05]  /*0ed0*/  IMAD R4, R17, R7, R6 ;  /* 0x0000000711047224 */ /* 0x000fca00078e0206 */
[----:B------:R-:W-:-:S13]  /*0ee0*/  ISETP.GT.U32.AND P1, PT, R17, R4, PT ;  /* 0x000000041100720c */ /* 0x000fda0003f24070 */
[----:B------:R-:W-:Y:S02]  /*0ef0*/  @!P1 IMAD.IADD R4, R4, 0x1, -R17 ;  /* 0x0000000104049824 */ /* 0x000fe400078e0a11 */
        /* <DEDUP_REMOVED lines=8> */
[----:B------:R-:W-:Y:S01]  /*0f80*/  IADD3 R2, PT, PT, R2, -R3, RZ ;  /* 0x8000000302027210 */ /* 0x000fe20007ffe0ff */
[----:B------:R-:W-:Y:S06]  /*0f90*/  BRA `(.L_x_21) ;  /* 0x0000000000747947 */ /* 0x000fec0003800000 */
.L_x_20:
[----:B------:R-:W-:Y:S02]  /*0fa0*/  IMAD.U32 R18, RZ, RZ, UR11 ;  /* 0x0000000bff127e24 */ /* 0x000fe4000f8e00ff */
[----:B------:R-:W-:-:S03]  /*0fb0*/  VIADD R7, R0, 0xfffffffd ;  /* 0xfffffffd00077836 */ /* 0x000fc60000000000 */
[-C--:B------:R-:W-:Y:S02]  /*0fc0*/  IABS R17, R18.reuse ;  /* 0x0000001200117213 */ /* 0x080fe40000000000 */
[----:B------:R-:W-:Y:S02]  /*0fd0*/  IABS R4, R7 ;  /* 0x0000000700047213 */ /* 0x000fe40000000000 */
[----:B------:R-:W0:Y:S01]  /*0fe0*/  I2F.RP R6, R17 ;  /* 0x0000001100067306 */ /* 0x000e220000209400 */
[----:B------:R-:W-:-:S04]  /*0ff0*/  LOP3.LUT R7, R7, R18, RZ, 0x3c, !PT ;  /* 0x0000001207077212 */ /* 0x000fc800078e3cff */
[----:B------:R-:W-:-:S03]  /*1000*/  ISETP.GE.AND P2, PT, R7, RZ, PT ;  /* 0x000000ff0700720c */ /* 0x000fc60003f46270 */
[----:B0-----:R-:W0:Y:S02]  /*1010*/  MUFU.RCP R6, R6 ;  /* 0x0000000600067308 */ /* 0x001e240000001000 */
[----:B0-----:R-:W-:-:S06]  /*1020*/  VIADD R22, R6, 0xffffffe ;  /* 0x0ffffffe06167836 */ /* 0x001fcc0000000000 */
[----:B------:R0:W1:Y:S02]  /*1030*/  F2I.FTZ.U32.TRUNC.NTZ R3, R22 ;  /* 0x0000001600037305 */ /* 0x000064000021f000 */
[----:B0-----:R-:W-:Y:S01]  /*1040*/  LOP3.LUT R22, RZ, R18, RZ, 0x33, !PT ;  /* 0x00000012ff167212 */ /* 0x001fe200078e33ff */
[----:B-1----:R-:W-:-:S04]  /*1050*/  IMAD R2, R3, R17, RZ ;  /* 0x0000001103027224 */ /* 0x002fc800078e02ff */
[----:B------:R-:W-:Y:S02]  /*1060*/  IMAD.MOV R19, RZ, RZ, -R2 ;  /* 0x000000ffff137224 */ /* 0x000fe400078e0a02 */
[----:B------:R-:W-:-:S05]  /*1070*/  HFMA2 R2, -RZ, RZ, 0, 0 ;  /* 0x00000000ff027431 */ /* 0x000fca00000001ff */
[----:B------:R-:W-:-:S06]  /*1080*/  IMAD.HI.U32 R19, R3, R19, R2 ;  /* 0x0000001303137227 */ /* 0x000fcc00078e0002 */
[----:B------:R-:W-:-:S04]  /*1090*/  IMAD.HI.U32 R2, R19, R4, RZ ;  /* 0x0000000413027227 */ /* 0x000fc800078e00ff */
        /* <DEDUP_REMOVED lines=12> */
[----:B------:R-:W-:-:S07]  /*1160*/  IADD3 R2, PT, PT, R3, 0x1, -R2 ;  /* 0x0000000103027810 */ /* 0x000fce0007ffe802 */
.L_x_21:
[----:B------:R-:W-:Y:S05]  /*1170*/  BSYNC.RECONVERGENT B0 ;  /* 0x0000000000007941 */ /* 0x000fea0003800200 */
.L_x_19:
[----:B------:R-:W-:Y:S01]  /*1180*/  IABS R4, R5 ;  /* 0x0000000500047213 */ /* 0x000fe20000000000 */
[----:B------:R-:W-:Y:S01]  /*1190*/  VIADD R25, R9, 0xfffffffe ;  /* 0xfffffffe09197836 */ /* 0x000fe20000000000 */
[----:B------:R-:W-:-:S03]  /*11a0*/  ISETP.GE.AND P2, PT, R5, RZ, PT ;  /* 0x000000ff0500720c */ /* 0x000fc60003f46270 */
[----:B------:R-:W-:-:S04]  /*11b0*/  IMAD.HI.U32 R3, R19, R4, RZ ;  /* 0x0000000413037227 */ /* 0x000fc800078e00ff */
[----:B------:R-:W-:-:S04]  /*11c0*/  IMAD.MOV R3, RZ, RZ, -R3 ;  /* 0x000000ffff037224 */ /* 0x000fc800078e0a03 */
[----:B------:R-:W-:-:S05]  /*11d0*/  IMAD R3, R17, R3, R4 ;  /* 0x0000000311037224 */ /* 0x000fca00078e0204 */
[----:B------:R-:W-:-:S13]  /*11e0*/  ISETP.GT.U32.AND P1, PT, R17, R3, PT ;  /* 0x000000031100720c */ /* 0x000fda0003f24070 */
[----:B------:R-:W-:-:S05]  /*11f0*/  @!P1 IMAD.IADD R3, R3, 0x1, -R17 ;  /* 0x0000000103039824 */ /* 0x000fca00078e0a11 */
[----:B------:R-:W-:-:S13]  /*1200*/  ISETP.GT.U32.AND P1, PT, R17, R3, PT ;  /* 0x000000031100720c */ /* 0x000fda0003f24070 */
[----:B------:R-:W-:-:S04]  /*1210*/  @!P1 IMAD.IADD R3, R3, 0x1, -R17 ;  /* 0x0000000103039824 */ /* 0x000fc800078e0a11 */
[----:B------:R-:W-:-:S05]  /*1220*/  @!P2 IMAD.MOV R3, RZ, RZ, -R3 ;  /* 0x000000ffff03a224 */ /* 0x000fca00078e0a03 */
[----:B------:R-:W-:-:S04]  /*1230*/  SEL R3, R22, R3, !P0 ;  /* 0x0000000316037207 */ /* 0x000fc80004000000 */
[----:B------:R-:W-:-:S04]  /*1240*/  IADD3 R3, PT, PT, R3, R18, RZ ;  /* 0x0000001203037210 */ /* 0x000fc80007ffe0ff */
        /* <DEDUP_REMOVED lines=9> */
[----:B------:R-:W-:Y:S02]  /*12e0*/  ISETP.NE.AND P1, PT, R2, 0x1, PT ;  /* 0x000000010200780c */ /* 0x000fe40003f25270 */
[----:B------:R-:W0:Y:S01]  /*12f0*/  LDC.64 R2, c[0x0][0x388] ;  /* 0x0000e200ff027b82 */ /* 0x000e220000000a00 */
[----:B------:R-:W-:-:S05]  /*1300*/  IMAD.MOV.U32 R7, RZ, RZ, R4 ;  /* 0x000000ffff077224 */ /* 0x000fca00078e0004 */
[----:B------:R-:W-:Y:S02]  /*1310*/  @!P2 IADD3 R7, PT, PT, -R7, RZ, RZ ;  /* 0x000000ff0707a210 */ /* 0x000fe40007ffe1ff */
[----:B------:R-:W1:Y:S02]  /*1320*/  LDC.64 R4, c[0x0][0x390] ;  /* 0x0000e400ff047b82 */ /* 0x000e640000000a00 */
[----:B------:R-:W-:-:S04]  /*1330*/  SEL R7, R22, R7, !P0 ;  /* 0x0000000716077207 */ /* 0x000fc80004000000 */
[----:B------:R-:W-:-:S05]  /*1340*/  LOP3.LUT R23, RZ, R7, RZ, 0x33, !PT ;  /* 0x00000007ff177212 */ /* 0x000fca00078e33ff */
[----:B------:R-:W-:Y:S02]  /*1350*/  @!P1 IMAD.IADD R7, R23, 0x1, R18 ;  /* 0x0000000117079824 */ /* 0x000fe400078e0212 */
[----:B------:R-:W-:Y:S02]  /*1360*/  IMAD.U32 R23, RZ, RZ, UR12 ;  /* 0x0000000cff177e24 */ /* 0x000fe4000f8e00ff */
[----:B------:R-:W-:-:S04]  /*1370*/  IMAD R7, R13, R18, R7 ;  /* 0x000000120d077224 */ /* 0x000fc800078e0207 */
[----:B------:R-:W-:-:S04]  /*1380*/  IMAD R7, R7, R23, R12 ;  /* 0x0000001707077224 */ /* 0x000fc800078e020c */
[----:B0-----:R-:W-:-:S04]  /*1390*/  IMAD.WIDE R6, R7, 0x4, R2 ;  /* 0x0000000407067825 */ /* 0x001fc800078e0202 */
[----:B-1----:R-:W-:Y:S02]  /*13a0*/  IMAD.WIDE R4, R25, 0x4, R4 ;  /* 0x0000000419047825 */ /* 0x002fe400078e0204 */
[----:B------:R-:W2:Y:S04]  /*13b0*/  LDG.E R6, desc[UR8][R6.64] ;  /* 0x0000000806067981 */ /* 0x000ea8000c1e1900 */
[----:B------:R-:W2:Y:S01]  /*13c0*/  LDG.E R25, desc[UR8][R4.64] ;  /* 0x0000000804197981 */ /* 0x000ea2000c1e1900 */
[----:B------:R-:W-:Y:S01]  /*13d0*/  ISETP.GT.AND P1, PT, R21, -0x1, PT ;  /* 0xffffffff1500780c */ /* 0x000fe20003f24270 */
[----:B------:R-:W-:Y:S01]  /*13e0*/  BSSY.RECONVERGENT B0, `(.L_x_22) ;  /* 0x0000025000007945 */ /* 0x000fe20003800200 */
[----:B--2---:R-:W-:-:S11]  /*13f0*/  FFMA R20, R25, R6, R20 ;  /* 0x0000000619147223 */ /* 0x004fd60000000014 */
[----:B------:R-:W-:Y:S05]  /*1400*/  @P1 BRA `(.L_x_23) ;  /* 0x0000000000481947 */ /* 0x000fea0003800000 */
[----:B------:R-:W-:-:S05]  /*1410*/  VIADD R7, R0, 0xfffffffe ;  /* 0xfffffffe00077836 */ /* 0x000fca0000000000 */
[----:B------:R-:W-:Y:S02]  /*1420*/  IABS R24, R7 ;  /* 0x0000000700187213 */ /* 0x000fe40000000000 */
[----:B------:R-:W-:-:S03]  /*1430*/  LOP3.LUT R7, R7, R18, RZ, 0x3c, !PT ;  /* 0x0000001207077212 */ /* 0x000fc600078e3cff */
[----:B------:R-:W-:Y:S01]  /*1440*/  IMAD.HI.U32 R6, R19, R24, RZ ;  /* 0x0000001813067227 */ /* 0x000fe200078e00ff */
[----:B------:R-:W-:-:S04]  /*1450*/  ISETP.GE.AND P3, PT, R7, RZ, PT ;  /* 0x000000ff0700720c */ /* 0x000fc80003f66270 */
[----:B------:R-:W-:-:S05]  /*1460*/  IADD3 R25, PT, PT, -R6, RZ, RZ ;  /* 0x000000ff06197210 */ /* 0x000fca0007ffe1ff */
[----:B------:R-:W-:-:S05]  /*1470*/  IMAD R24, R17, R25, R24 ;  /* 0x0000001911187224 */ /* 0x000fca00078e0218 */
[----:B------:R-:W-:-:S13]  /*1480*/  ISETP.GT.U32.AND P2, PT, R17, R24, PT ;  /* 0x000000181100720c */ /* 0x000fda0003f44070 */
[----:B------:R-:W-:Y:S02]  /*1490*/  @!P2 IMAD.IADD R24, R24, 0x1, -R17 ;  /* 0x000000011818a824 */ /* 0x000fe400078e0a11 */
[----:B------:R-:W-:-:S03]  /*14a0*/  @!P2 VIADD R6, R6, 0x1 ;  /* 0x000000010606a836 */ /* 0x000fc60000000000 */
[----:B------:R-:W-:-:S13]  /*14b0*/  ISETP.GE.U32.AND P1, PT, R24, R17, PT ;  /* 0x000000111800720c */ /* 0x000fda0003f26070 */
[----:B------:R-:W-:-:S04]  /*14c0*/  @P1 VIADD R6, R6, 0x1 ;  /* 0x0000000106061836 */ /* 0x000fc80000000000 */
[----:B------:R-:W-:-:S05]  /*14d0*/  @!P3 IMAD.MOV R6, RZ, RZ, -R6 ;  /* 0x000000ffff06b224 */ /* 0x000fca00078e0a06 */
[----:B------:R-:W-:-:S04]  /*14e0*/  SEL R6, R22, R6, !P0 ;  /* 0x0000000616067207 */ /* 0x000fc80004000000 */
[----:B------:R-:W-:-:S04]  /*14f0*/  LEA.HI R7, R6, R6, RZ, 0x1 ;  /* 0x0000000606077211 */ /* 0x000fc800078f08ff */
[----:B------:R-:W-:-:S04]  /*1500*/  LOP3.LUT R7, R7, 0xfffffffe, RZ, 0xc0, !PT ;  /* 0xfffffffe07077812 */ /* 0x000fc800078ec0ff */
[----:B------:R-:W-:Y:S01]  /*1510*/  IADD3 R6, PT, PT, R7, 0x1, -R6 ;  /* 0x0000000107067810 */ /* 0x000fe20007ffe806 */
[----:B------:R-:W-:Y:S06]  /*1520*/  BRA `(.L_x_24) ;  /* 0x0000000000407947 */ /* 0x000fec0003800000 */
.L_x_23:
[----:B------:R-:W-:-:S05]  /*1530*/  IABS R24, R21 ;  /* 0x0000001500187213 */ /* 0x000fca0000000000 */
[----:B------:R-:W-:-:S05]  /*1540*/  IMAD.HI.U32 R6, R19, R24, RZ ;  /* 0x0000001813067227 */ /* 0x000fca00078e00ff */
[----:B------:R-:W-:-:S05]  /*1550*/  IADD3 R7, PT, PT, -R6, RZ, RZ ;  /* 0x000000ff06077210 */ /* 0x000fca0007ffe1ff */
[----:B------:R-:W-:Y:S01]  /*1560*/  IMAD R24, R17, R7, R24 ;  /* 0x0000000711187224 */ /* 0x000fe200078e0218 */
[----:B------:R-:W-:-:S04]  /*1570*/  LOP3.LUT R7, R21, R18, RZ, 0x3c, !PT ;  /* 0x0000001215077212 */ /* 0x000fc800078e3cff */
[----:B------:R-:W-:Y:S02]  /*1580*/  ISETP.GT.U32.AND P2, PT, R17, R24, PT ;  /* 0x000000181100720c */ /* 0x000fe40003f44070 */
[----:B------:R-:W-:-:S11]  /*1590*/  ISETP.GE.AND P3, PT, R7, RZ, PT ;  /* 0x000000ff0700720c */ /* 0x000fd60003f66270 */
        /* <DEDUP_REMOVED lines=8> */
[----:B------:R-:W-:-:S07]  /*1620*/  IADD3 R6, PT, PT, R6, -R7, RZ ;  /* 0x8000000706067210 */ /* 0x000fce0007ffe0ff */
.L_x_24:
[----:B------:R-:W-:Y:S05]  /*1630*/  BSYNC.RECONVERGENT B0 ;  /* 0x0000000000007941 */ /* 0x000fea0003800200 */
.L_x_22:
[----:B------:R-:W-:Y:S01]  /*1640*/  IABS R24, R21 ;  /* 0x0000001500187213 */ /* 0x000fe20000000000 */
[----:B------:R-:W2:Y:S01]  /*1650*/  LDG.E R25, desc[UR8][R4.64+0x4] ;  /* 0x0000040804197981 */ /* 0x000ea2000c1e1900 */
        /* <DEDUP_REMOVED lines=20> */
[----:B------:R-:W-:-:S03]  /*17a0*/  ISETP.NE.AND P1, PT, R6, 0x1, PT ;  /* 0x000000010600780c */ /* 0x000fc60003f25270 */
[----:B------:R-:W-:-:S05]  /*17b0*/  @!P2 IMAD.MOV R24, RZ, RZ, -R24 ;  /* 0x000000ffff18a224 */ /* 0x000fca00078e0a18 */
[----:B------:R-:W-:-:S04]  /*17c0*/  SEL R24, R22, R24, !P0 ;  /* 0x0000001816187207 */ /* 0x000fc80004000000 */
[----:B------:R-:W-:-:S04]  /*17d0*/  LOP3.LUT R7, RZ, R24, RZ, 0x33, !PT ;  /* 0x00000018ff077212 */ /* 0x000fc800078e33ff */
[----:B------:R-:W-:-:S05]  /*17e0*/  @!P1 IADD3 R24, PT, PT, R7, R18, RZ ;  /* 0x0000001207189210 */ /* 0x000fca0007ffe0ff */
[----:B------:R-:W-:-:S04]  /*17f0*/  IMAD R24, R13, R18, R24 ;  /* 0x000000120d187224 */ /* 0x000fc800078e0218 */
[----:B------:R-:W-:-:S04]  /*1800*/  IMAD R7, R24, R23, R12 ;  /* 0x0000001718077224 */ /* 0x000fc800078e020c */
[----:B------:R-:W-:-:S06]  /*1810*/  IMAD.WIDE R6, R7, 0x4, R2 ;  /* 0x0000000407067825 */ /* 0x000fcc00078e0202 */
[----:B------:R-:W2:Y:S01]  /*1820*/  LDG.E R6, desc[UR8][R6.64] ;  /* 0x0000000806067981 */ /* 0x000ea2000c1e1900 */
[----:B------:R-:W-:-:S05]  /*1830*/  VIADD R21, R10, 0x1 ;  /* 0x000000010a157836 */ /* 0x000fca0000000000 */
        /* <DEDUP_REMOVED lines=8> */
[----:B------:R-:W-:-:S03]  /*18c0*/  ISETP.GE.AND P3, PT, R7, RZ, PT ;  /* 0x000000ff0700720c */ /* 0x000fc60003f66270 */
[----:B------:R-:W-:-:S04]  /*18d0*/  IMAD.MOV R25, RZ, RZ, -R6 ;  /* 0x000000ffff197224 */ /* 0x000fc800078e0a06 */
[----:B------:R-:W-:-:S05]  /*18e0*/  IMAD R24, R17, R25, R24 ;  /* 0x0000001911187224 */ /* 0x000fca00078e0218 */
[----:B------:R-:W-:-:S13]  /*18f0*/  ISETP.GT.U32.AND P2, PT, R17, R24, PT ;  /* 0x000000181100720c */ /* 0x000fda0003f44070 */
[----:B------:R-:W-:Y:S01]  /*1900*/  @!P2 IMAD.IADD R24, R24, 0x1, -R17 ;  /* 0x000000011818a824 */ /* 0x000fe200078e0a11 */
[----:B------:R-:W-:-:S04]  /*1910*/  @!P2 IADD3 R6, PT, PT, R6, 0x1, RZ ;  /* 0x000000010606a810 */ /* 0x000fc80007ffe0ff */
        /* <DEDUP_REMOVED lines=8> */
.L_x_26:
[----:B------:R-:W-:-:S05]  /*19a0*/  IABS R24, R21 ;  /* 0x0000001500187213 */ /* 0x000fca0000000000 */
        /* <DEDUP_REMOVED lines=9> */
[----:B------:R-:W-:-:S04]  /*1a40*/  @P1 VIADD R6, R6, 0x1 ;  /* 0x0000000106061836 */ /* 0x000fc80000000000 */
[----:B------:R-:W-:-:S05]  /*1a50*/  @!P3 IMAD.MOV R6, RZ, RZ, -R6 ;  /* 0x000000ffff06b224 */ /* 0x000fca00078e0a06 */
[----:B------:R-:W-:-:S04]  /*1a60*/  SEL R6, R22, R6, !P0 ;  /* 0x0000000616067207 */ /* 0x000fc80004000000 */
[----:B------:R-:W-:-:S04]  /*1a70*/  LEA.HI R7, R6, R6, RZ, 0x1 ;  /* 0x0000000606077211 */ /* 0x000fc800078f08ff */
[----:B------:R-:W-:-:S05]  /*1a80*/  LOP3.LUT R7, R7, 0xfffffffe, RZ, 0xc0, !PT ;  /* 0xfffffffe07077812 */ /* 0x000fca00078ec0ff */
[----:B------:R-:W-:-:S07]  /*1a90*/  IMAD.IADD R6, R6, 0x1, -R7 ;  /* 0x0000000106067824 */ /* 0x000fce00078e0a07 */
.L_x_27:
[----:B------:R-:W-:Y:S05]  /*1aa0*/  BSYNC.RECONVERGENT B0 ;  /* 0x0000000000007941 */ /* 0x000fea0003800200 */
.L_x_25:
        /* <DEDUP_REMOVED lines=16> */
[C---:B------:R-:W-:Y:S02]  /*1bb0*/  IMAD R24, R17.reuse, R21, R24 ;  /* 0x0000001511187224 */ /* 0x040fe400078e0218 */
[----:B------:R-:W2:Y:S03]  /*1bc0*/  LDG.E R21, desc[UR8][R4.64+0x8] ;  /* 0x0000080804157981 */ /* 0x000ea6000c1e1900 */
[----:B------:R-:W-:-:S13]  /*1bd0*/  ISETP.GT.U32.AND P1, PT, R17, R24, PT ;  /* 0x000000181100720c */ /* 0x000fda0003f24070 */
[----:B------:R-:W-:-:S04]  /*1be0*/  @!P1 IADD3 R24, PT, PT, R24, -R17, RZ ;  /* 0x8000001118189210 */ /* 0x000fc80007ffe0ff */
[----:B------:R-:W-:-:S13]  /*1bf0*/  ISETP.GT.U32.AND P1, PT, R17, R24, PT ;  /* 0x000000181100720c */ /* 0x000fda0003f24070 */
[----:B------:R-:W-:Y:S01]  /*1c00*/  @!P1 IMAD.IADD R24, R24, 0x1, -R17 ;  /* 0x0000000118189824 */ /* 0x000fe200078e0a11 */
[----:B------:R-:W-:-:S03]  /*1c10*/  ISETP.NE.AND P1, PT, R6, 0x1, PT ;  /* 0x000000010600780c */ /* 0x000fc60003f25270 */
[----:B------:R-:W-:-:S05]  /*1c20*/  @!P2 IMAD.MOV R24, RZ, RZ, -R24 ;  /* 0x000000ffff18a224 */ /* 0x000fca00078e0a18 */
[----:B------:R-:W-:-:S04]  /*1c30*/  SEL R24, R22, R24, !P0 ;  /* 0x0000001816187207 */ /* 0x000fc80004000000 */
[----:B------:R-:W-:-:S05]  /*1c40*/  LOP3.LUT R7, RZ, R24, RZ, 0x33, !PT ;  /* 0x00000018ff077212 */ /* 0x000fca00078e33ff */
[----:B------:R-:W-:-:S04]  /*1c50*/  @!P1 IMAD.IADD R24, R7, 0x1, R18 ;  /* 0x0000000107189824 */ /* 0x000fc800078e0212 */
[----:B------:R-:W-:-:S04]  /*1c60*/  IMAD R24, R13, R18, R24 ;  /* 0x000000120d187224 */ /* 0x000fc800078e0218 */
[----:B------:R-:W-:-:S04]  /*1c70*/  IMAD R7, R24, R23, R12 ;  /* 0x0000001718077224 */ /* 0x000fc800078e020c */
[----:B------:R-:W-:-:S06]  /*1c80*/  IMAD.WIDE R6, R7, 0x4, R2 ;  /* 0x0000000407067825 */ /* 0x000fcc00078e0202 */
[----:B------:R-:W2:Y:S01]  /*1c90*/  LDG.E R6, desc[UR8][R6.64] ;  /* 0x0000000806067981 */ /* 0x000ea2000c1e1900 */
[----:B------:R-:W-:Y:S01]  /*1ca0*/  ISETP.GT.AND P1, PT, R10, -0x1, PT ;  /* 0xffffffff0a00780c */ /* 0x000fe20003f24270 */
[----:B------:R-:W-:Y:S01]  /*1cb0*/  BSSY.RECONVERGENT B0, `(.L_x_28) ;  /* 0x0000024000007945 */ /* 0x000fe20003800200 */
[----:B--2---:R-:W-:-:S11]  /*1cc0*/  FFMA R20, R21, R6, R20 ;  /* 0x0000000615147223 */ /* 0x004fd60000000014 */
[----:B------:R-:W-:Y:S05]  /*1cd0*/  @P1 BRA `(.L_x_29) ;  /* 0x0000000000441947 */ /* 0x000fea0003800000 */
[----:B------:R-:W-:-:S05]  /*1ce0*/  IABS R24, R0 ;  /* 0x0000000000187213 */ /* 0x000fca0000000000 */
[----:B------:R-:W-:-:S04]  /*1cf0*/  IMAD.HI.U32 R6, R19, R24, RZ ;  /* 0x0000001813067227 */ /* 0x000fc800078e00ff */
[----:B------:R-:W-:-:S04]  /*1d00*/  IMAD.MOV R7, RZ, RZ, -R6 ;  /* 0x000000ffff077224 */ /* 0x000fc800078e0a06 */
[----:B------:R-:W-:Y:S01]  /*1d10*/  IMAD R24, R17, R7, R24 ;  /* 0x0000000711187224 */ /* 0x000fe200078e0218 */
[----:B------:R-:W-:-:S04]  /*1d20*/  LOP3.LUT R7, R0, R18, RZ, 0x3c, !PT ;  /* 0x0000001200077212 */ /* 0x000fc800078e3cff */
[----:B------:R-:W-:Y:S02]  /*1d30*/  ISETP.GT.U32.AND P2, PT, R17, R24, PT ;  /* 0x000000181100720c */ /* 0x000fe40003f44070 */
[----:B------:R-:W-:-:S11]  /*1d40*/  ISETP.GE.AND P3, PT, R7, RZ, PT ;  /* 0x000000ff0700720c */ /* 0x000fd60003f66270 */
[----:B------:R-:W-:Y:S01]  /*1d50*/  @!P2 IADD3 R24, PT, PT, R24, -R17, RZ ;  /* 0x800000111818a210 */ /* 0x000fe20007ffe0ff */
        /* <DEDUP_REMOVED lines=9> */
.L_x_29:
        /* <DEDUP_REMOVED lines=14> */
[----:B------:R-:W-:-:S05]  /*1ed0*/  LOP3.LUT R7, R7, 0xfffffffe, RZ, 0xc0, !PT ;  /* 0xfffffffe07077812 */ /* 0x000fca00078ec0ff */
[----:B------:R-:W-:-:S07]  /*1ee0*/  IMAD.IADD R6, R6, 0x1, -R7 ;  /* 0x0000000106067824 */ /* 0x000fce00078e0a07 */
.L_x_30:
[----:B------:R-:W-:Y:S05]  /*1ef0*/  BSYNC.RECONVERGENT B0 ;  /* 0x0000000000007941 */ /* 0x000fea0003800200 */
.L_x_28:
[----:B------:R-:W-:Y:S01]  /*1f00*/  IABS R24, R10 ;  /* 0x0000000a00187213 */ /* 0x000fe20000000000 */
[----:B------:R-:W2:Y:S01]  /*1f10*/  LDG.E R5, desc[UR8][R4.64+0xc] ;  /* 0x00000c0804057981 */ /* 0x000ea2000c1e1900 */
        /* <DEDUP_REMOVED lines=13> */
[----:B------:R-:W-:-:S05]  /*1ff0*/  IMAD.HI.U32 R19, R19, R24, RZ ;  /* 0x0000001813137227 */ /* 0x000fca00078e00ff */
[----:B------:R-:W-:-:S05]  /*2000*/  IADD3 R19, PT, PT, -R19, RZ, RZ ;  /* 0x000000ff13137210 */ /* 0x000fca0007ffe1ff */
        /* <DEDUP_REMOVED lines=14> */
[----:B------:R-:W-:-:S04]  /*20f0*/  IADD3 R8, PT, PT, R8, 0x4, RZ ;  /* 0x0000000408087810 */ /* 0x000fc80007ffe0ff */
[----:B------:R-:W-:Y:S01]  /*2100*/  ISETP.NE.AND P0, PT, R8, RZ, PT ;  /* 0x000000ff0800720c */ /* 0x000fe20003f05270 */
[----:B------:R-:W-:Y:S02]  /*2110*/  VIADD R0, R0, 0x4 ;  /* 0x0000000400007836 */ /* 0x000fe40000000000 */
[----:B------:R-:W-:Y:S02]  /*2120*/  VIADD R11, R11, 0x4 ;  /* 0x000000040b0b7836 */ /* 0x000fe40000000000 */
[----:B------:R-:W-:Y:S02]  /*2130*/  VIADD R9, R9, 0x4 ;  /* 0x0000000409097836 */ /* 0x000fe40000000000 */
[----:B------:R-:W-:Y:S02]  /*2140*/  VIADD R10, R10, 0xfffffffc ;  /* 0xfffffffc0a0a7836 */ /* 0x000fe40000000000 */
[----:B--2---:R-:W-:-:S04]  /*2150*/  FFMA R20, R5, R2, R20 ;  /* 0x0000000205147223 */ /* 0x004fc80000000014 */
[----:B------:R-:W-:Y:S05]  /*2160*/  @P0 BRA `(.L_x_31) ;  /* 0xffffffec00040947 */ /* 0x000fea000383ffff */
[----:B------:R-:W-:-:S07]  /*2170*/  IADD3 R11, PT, PT, R11, -0x2, RZ ;  /* 0xfffffffe0b0b7810 */ /* 0x000fce0007ffe0ff */
.L_x_18:
[----:B------:R-:W-:-:S09]  /*2180*/  UISETP.NE.AND UP0, UPT, UR5, URZ, UPT ;  /* 0x000000ff0500728c */ /* 0x000fd2000bf05270 */
[----:B------:R-:W-:Y:S05]  /*2190*/  BRA.U !UP0, `(.L_x_32) ;  /* 0x0000001108947547 */ /* 0x000fea000b800000 */
[----:B------:R-:W-:-:S09]  /*21a0*/  UISETP.NE.AND UP0, UPT, UR5, 0x1, UPT ;  /* 0x000000010500788c */ /* 0x000fd2000bf05270 */
[----:B------:R-:W-:Y:S05]  /*21b0*/  BRA.U !UP0, `(.L_x_33) ;  /* 0x0000000908cc7547 */ /* 0x000fea000b800000 */
[----:B------:R-:W-:Y:S01]  /*21c0*/  IMAD.IADD R3, R14, 0x1, -R11 ;  /* 0x000000010e037824 */ /* 0x000fe200078e0a0b */
[----:B------:R-:W-:Y:S04]  /*21d0*/  BSSY.RECONVERGENT B0, `(.L_x_34) ;  /* 0x0000041000007945 */ /* 0x000fe80003800200 */
[----:B------:R-:W-:-:S13]  /*21e0*/  ISETP.GT.AND P0, PT, R3, -0x1, PT ;  /* 0xffffffff0300780c */ /* 0x000fda0003f04270 */
[----:B------:R-:W-:Y:S05]  /*21f0*/  @P0 BRA `(.L_x_35) ;  /* 0x0000000000800947 */ /* 0x000fea0003800000 */
[----:B------:R-:W0:Y:S01]  /*2200*/  LDCU UR7, c[0x0][0x3a8] ;  /* 0x00007500ff0777ac */ /* 0x000e220008000800 */
[----:B------:R-:W-:-:S04]  /*2210*/  LOP3.LUT R2, RZ, R3, RZ, 0x33, !PT ;  /* 0x00000003ff027212 */ /* 0x000fc800078e33ff */
[----:B------:R-:W-:Y:S01]  /*2220*/  IABS R2, R2 ;  /* 0x0000000200027213 */ /* 0x000fe20000000000 */
[----:B0-----:R-:W-:-:S05]  /*2230*/  IMAD.U32 R0, RZ, RZ, UR7 ;  /* 0x00000007ff007e24 */ /* 0x001fca000f8e00ff */
[-C--:B------:R-:W-:Y:S02]  /*2240*/  IABS R8, R0.reuse ;  /* 0x0000000000087213 */ /* 0x080fe40000000000 */
[----:B------:R-:W-:Y:S02]  /*2250*/  LOP3.LUT R10, RZ, R0, RZ, 0x33, !PT ;  /* 0x00000000ff0a7212 */ /* 0x000fe400078e33ff */
[----:B------:R-:W0:Y:S08]  /*2260*/  I2F.RP R6, R8 ;  /* 0x0000000800067306 */ /* 0x000e300000209400 */
[----:B0-----:R-:W0:Y:S02]  /*2270*/  MUFU.RCP R6, R6 ;  /* 0x0000000600067308 */ /* 0x001e240000001000 */
[----:B0-----:R-:W-:-:S06]  /*2280*/  VIADD R7, R6, 0xffffffe ;  /* 0x0ffffffe06077836 */ /* 0x001fcc0000000000 */
[----:B------:R-:W0:Y:S02]  /*2290*/  F2I.FTZ.U32.TRUNC.NTZ R5, R7 ;  /* 0x0000000700057305 */ /* 0x000e24000021f000 */
[----:B0-----:R-:W-:-:S04]  /*22a0*/  IMAD R4, R5, R8, RZ ;  /* 0x0000000805047224 */ /* 0x001fc800078e02ff */
[----:B------:R-:W-:Y:S01]  /*22b0*/  IMAD.MOV R9, RZ, RZ, -R4 ;  /* 0x000000ffff097224 */ /* 0x000fe200078e0a04 */
[----:B------:R-:W-:-:S05]  /*22c0*/  MOV R4, RZ ;  /* 0x000000ff00047202 */ /* 0x000fca0000000f00 */
[----:B------:R-:W-:-:S04]  /*22d0*/  IMAD.HI.U32 R9, R5, R9, R4 ;  /* 0x0000000905097227 */ /* 0x000fc800078e0004 */
[----:B------:R-:W-:-:S04]  /*22e0*/  IMAD.MOV.U32 R5, RZ, RZ, R2 ;  /* 0x000000ffff057224 */ /* 0x000fc800078e0002 */
        /* <DEDUP_REMOVED lines=9> */
[----:B------:R-:W-:Y:S02]  /*2380*/  @P0 IADD3 R2, PT, PT, R2, 0x1, RZ ;  /* 0x0000000102020810 */ /* 0x000fe40007ffe0ff */
[----:B------:R-:W-:-:S03]  /*2390*/  ISETP.NE.AND P0, PT, R0, RZ, PT ;  /* 0x000000ff0000720c */ /* 0x000fc60003f05270 */
[----:B------:R-:W-:-:S05]  /*23a0*/  @!P2 IMAD.MOV R2, RZ, RZ, -R2 ;  /* 0x000000ffff02a224 */ /* 0x000fca00078e0a02 */
[----:B------:R-:W-:-:S04]  /*23b0*/  SEL R2, R10, R2, !P0 ;  /* 0x000000020a027207 */ /* 0x000fc80004000000 */
[----:B------:R-:W-:-:S04]  /*23c0*/  LEA.HI R4, R2, R2, RZ, 0x1 ;  /* 0x0000000202047211 */ /* 0x000fc800078f08ff */
[----:B------:R-:W-:-:S04]  /*23d0*/  LOP3.LUT R5, R4, 0xfffffffe, RZ, 0xc0, !PT ;  /* 0xfffffffe04057812 */ /* 0x000fc800078ec0ff */
[----:B------:R-:W-:Y:S01]  /*23e0*/  IADD3 R2, PT, PT, R5, 0x1, -R2 ;  /* 0x0000000105027810 */ /* 0x000fe20007ffe802 */
[----:B------:R-:W-:Y:S06]  /*23f0*/  BRA `(.L_x_36) ;  /* 0x0000000000787947 */ /* 0x000fec0003800000 */
.L_x_35:
[----:B------:R-:W0:Y:S01]  /*2400*/  LDCU UR7, c[0x0][0x3a8] ;  /* 0x00007500ff0777ac */ /* 0x000e220008000800 */
[----:B------:R-:W-:Y:S02]  /*2410*/  HFMA2 R4, -RZ, RZ, 0, 0 ;  /* 0x00000000ff047431 */ /* 0x000fe400000001ff */
        /* <DEDUP_REMOVED lines=9> */
[----:B------:R-:W-:-:S03]  /*24b0*/  IABS R2, R3 ;  /* 0x0000000300027213 */ /* 0x000fc60000000000 */
        /* <DEDUP_REMOVED lines=16> */
[----:B------:R-:W-:-:S05]  /*25c0*/  LOP3.LUT R5, R4, 0xfffffffe, RZ, 0xc0, !PT ;  /* 0xfffffffe04057812 */ /* 0x000fca00078ec0ff */
[----:B------:R-:W-:-:S07]  /*25d0*/  IMAD.IADD R2, R2, 0x1, -R5 ;  /* 0x0000000102027824 */ /* 0x000fce00078e0a05 */
.L_x_36:
[----:B------:R-:W-:Y:S05]  /*25e0*/  BSYNC.RECONVERGENT B0 ;  /* 0x0000000000007941 */ /* 0x000fea0003800200 */
.L_x_34:
[----:B------:R-:W-:Y:S01]  /*25f0*/  IABS R4, R3 ;  /* 0x0000000300047213 */ /* 0x000fe20000000000 */
[----:B------:R-:W0:Y:S01]  /*2600*/  LDCU UR7, c[0x0][0x3ac] ;  /* 0x00007580ff0777ac */ /* 0x000e220008000800 */
[----:B------:R-:W-:-:S03]  /*2610*/  ISETP.GE.AND P2, PT, R3, RZ, PT ;  /* 0x000000ff0300720c */ /* 0x000fc60003f46270 */
[----:B------:R-:W-:-:S04]  /*2620*/  IMAD.HI.U32 R5, R9, R4, RZ ;  /* 0x0000000409057227 */ /* 0x000fc800078e00ff */
[----:B------:R-:W-:-:S04]  /*2630*/  IMAD.MOV R5, RZ, RZ, -R5 ;  /* 0x000000ffff057224 */ /* 0x000fc800078e0a05 */
[----:B------:R-:W-:-:S05]  /*2640*/  IMAD R5, R8, R5, R4 ;  /* 0x0000000508057224 */ /* 0x000fca00078e0204 */
[----:B------:R-:W-:-:S13]  /*2650*/  ISETP.GT.U32.AND P1, PT, R8, R5, PT ;  /* 0x000000050800720c */ /* 0x000fda0003f24070 */
[----:B------:R-:W-:-:S05]  /*2660*/  @!P1 IMAD.IADD R5, R5, 0x1, -R8 ;  /* 0x0000000105059824 */ /* 0x000fca00078e0a08 */
[----:B------:R-:W-:-:S13]  /*2670*/  ISETP.GT.U32.AND P1, PT, R8, R5, PT ;  /* 0x000000050800720c */ /* 0x000fda0003f24070 */
[----:B------:R-:W-:-:S05]  /*2680*/  @!P1 IADD3 R5, PT, PT, R5, -R8, RZ ;  /* 0x8000000805059210 */ /* 0x000fca0007ffe0ff */
[----:B------:R-:W-:-:S04]  /*2690*/  IMAD.MOV.U32 R3, RZ, RZ, R5 ;  /* 0x000000ffff037224 */ /* 0x000fc800078e0005 */
        /* <DEDUP_REMOVED lines=14> */
[----:B------:R-:W-:-:S04]  /*2780*/  IMAD.MOV.U32 R7, RZ, RZ, R5 ;  /* 0x000000ffff077224 */ /* 0x000fc800078e0005 */
[----:B------:R-:W-:-:S03]  /*2790*/  @!P2 IMAD.MOV R7, RZ, RZ, -R7 ;  /* 0x000000ffff07a224 */ /* 0x000fc600078e0a07 */
[----:B------:R-:W2:Y:S02]  /*27a0*/  LDC.64 R4, c[0x0][0x390] ;  /* 0x0000e400ff047b82 */ /* 0x000ea40000000a00 */
[----:B------:R-:W-:-:S04]  /*27b0*/  SEL R7, R10, R7, !P0 ;  /* 0x000000070a077207 */ /* 0x000fc80004000000 */
[----:B------:R-:W-:-:S05]  /*27c0*/  LOP3.LUT R17, RZ, R7, RZ, 0x33, !PT ;  /* 0x00000007ff117212 */ /* 0x000fca00078e33ff */
[----:B------:R-:W-:Y:S01]  /*27d0*/  @!P1 IMAD.IADD R7, R17, 0x1, R0 ;  /* 0x0000000111079824 */ /* 0x000fe200078e0200 */
[----:B0-----:R-:W-:-:S03]  /*27e0*/  IADD3 R17, PT, PT, R11, -UR7, RZ ;  /* 0x800000070b117c10 */ /* 0x001fc6000fffe0ff */
[----:B------:R-:W-:-:S04]  /*27f0*/  IMAD R7, R13, R0, R7 ;  /* 0x000000000d077224 */ /* 0x000fc800078e0207 */
[----:B------:R-:W-:-:S04]  /*2800*/  IMAD R7, R7, R23, R12 ;  /* 0x0000001707077224 */ /* 0x000fc800078e020c */
[----:B-1----:R-:W-:-:S04]  /*2810*/  IMAD.WIDE R6, R7, 0x4, R2 ;  /* 0x0000000407067825 */ /* 0x002fc800078e0202 */
[----:B--2---:R-:W-:Y:S02]  /*2820*/  IMAD.WIDE R4, R17, 0x4, R4 ;  /* 0x0000000411047825 */ /* 0x004fe400078e0204 */
[----:B------:R-:W2:Y:S04]  /*2830*/  LDG.E R6, desc[UR8][R6.64] ;  /* 0x0000000806067981 */ /* 0x000ea8000c1e1900 */
[----:B------:R-:W2:Y:S01]  /*2840*/  LDG.E R19, desc[UR8][R4.64] ;  /* 0x0000000804137981 */ /* 0x000ea2000c1e1900 */
[----:B------:R-:W-:-:S05]  /*2850*/  LOP3.LUT R17, RZ, R11, RZ, 0x33, !PT ;  /* 0x0000000bff117212 */ /* 0x000fca00078e33ff */
[----:B------:R-:W-:-:S05]  /*2860*/  IMAD.IADD R17, R14, 0x1, R17 ;  /* 0x000000010e117824 */ /* 0x000fca00078e0211 */
[----:B------:R-:W-:Y:S01]  /*2870*/  ISETP.GT.AND P1, PT, R17, -0x1, PT ;  /* 0xffffffff1100780c */ /* 0x000fe20003f24270 */
[----:B------:R-:W-:Y:S01]  /*2880*/  BSSY.RECONVERGENT B0, `(.L_x_37) ;  /* 0x0000025000007945 */ /* 0x000fe20003800200 */
[----:B--2---:R-:W-:-:S11]  /*2890*/  FFMA R20, R19, R6, R20 ;  /* 0x0000000613147223 */ /* 0x004fd60000000014 */
[----:B------:R-:W-:Y:S05]  /*28a0*/  @P1 BRA `(.L_x_38) ;  /* 0x0000000000481947 */ /* 0x000fea0003800000 */
[----:B------:R-:W-:-:S05]  /*28b0*/  IMAD.IADD R7, R11, 0x1, -R14 ;  /* 0x000000010b077824 */ /* 0x000fca00078e0a0e */
        /* <DEDUP_REMOVED lines=17> */
.L_x_38:
[----:B------:R-:W-:-:S05]  /*29d0*/  IABS R7, R17 ;  /* 0x0000001100077213 */ /* 0x000fca0000000000 */
[----:B------:R-:W-:-:S04]  /*29e0*/  IMAD.HI.U32 R6, R9, R7, RZ ;  /* 0x0000000709067227 */ /* 0x000fc800078e00ff */
[----:B------:R-:W-:-:S04]  /*29f0*/  IMAD.MOV R18, RZ, RZ, -R6 ;  /* 0x000000ffff127224 */ /* 0x000fc800078e0a06 */
[----:B------:R-:W-:-:S05]  /*2a00*/  IMAD R7, R8, R18, R7 ;  /* 0x0000001208077224 */ /* 0x000fca00078e0207 */
[----:B------:R-:W-:-:S13]  /*2a10*/  ISETP.GT.U32.AND P2, PT, R8, R7, PT ;  /* 0x000000070800720c */ /* 0x000fda0003f44070 */
[----:B------:R-:W-:Y:S01]  /*2a20*/  @!P2 IMAD.IADD R7, R7, 0x1, -R8 ;  /* 0x000000010707a824 */ /* 0x000fe200078e0a08 */
[----:B------:R-:W-:-:S04]  /*2a30*/  @!P2 IADD3 R6, PT, PT, R6, 0x1, RZ ;  /* 0x000000010606a810 */ /* 0x000fc80007ffe0ff */
[----:B------:R-:W-:Y:S02]  /*2a40*/  ISETP.GE.U32.AND P1, PT, R7, R8, PT ;  /* 0x000000080700720c */ /* 0x000fe40003f26070 */
[----:B------:R-:W-:-:S04]  /*2a50*/  LOP3.LUT R7, R17, R0, RZ, 0x3c, !PT ;  /* 0x0000000011077212 */ /* 0x000fc800078e3cff */
[----:B------:R-:W-:-:S07]  /*2a60*/  ISETP.GE.AND P3, PT, R7, RZ, PT ;  /* 0x000000ff0700720c */ /* 0x000fce0003f66270 */
[----:B------:R-:W-:-:S06]  /*2a70*/  @P1 VIADD R6, R6, 0x1 ;  /* 0x0000000106061836 */ /* 0x000fcc0000000000 */
[----:B------:R-:W-:-:S05]  /*2a80*/  @!P3 IMAD.MOV R6, RZ, RZ, -R6 ;  /* 0x000000ffff06b224 */ /* 0x000fca00078e0a06 */
[----:B------:R-:W-:-:S04]  /*2a90*/  SEL R6, R10, R6, !P0 ;  /* 0x000000060a067207 */ /* 0x000fc80004000000 */
[----:B------:R-:W-:-:S04]  /*2aa0*/  LEA.HI R7, R6, R6, RZ, 0x1 ;  /* 0x0000000606077211 */ /* 0x000fc800078f08ff */
[----:B------:R-:W-:-:S05]  /*2ab0*/  LOP3.LUT R7, R7, 0xfffffffe, RZ, 0xc0, !PT ;  /* 0xfffffffe07077812 */ /* 0x000fca00078ec0ff */
[----:B------:R-:W-:-:S07]  /*2ac0*/  IMAD.IADD R6, R6, 0x1, -R7 ;  /* 0x0000000106067824 */ /* 0x000fce00078e0a07 */
.L_x_39:
[----:B------:R-:W-:Y:S05]  /*2ad0*/  BSYNC.RECONVERGENT B0 ;  /* 0x0000000000007941 */ /* 0x000fea0003800200 */
.L_x_37:
[----:B------:R-:W-:Y:S01]  /*2ae0*/  IABS R7, R17 ;  /* 0x0000001100077213 */ /* 0x000fe20000000000 */
[----:B------:R-:W2:Y:S01]  /*2af0*/  LDG.E R5, desc[UR8][R4.64+0x4] ;  /* 0x0000040804057981 */ /* 0x000ea2000c1e1900 */
        /* <DEDUP_REMOVED lines=29> */
[----:B------:R-:W-:Y:S02]  /*2cd0*/  VIADD R11, R11, 0x2 ;  /* 0x000000020b0b7836 */ /* 0x000fe40000000000 */
[----:B--2---:R-:W-:-:S07]  /*2ce0*/  FFMA R20, R5, R2, R20 ;  /* 0x0000000205147223 */ /* 0x004fce0000000014 */
.L_x_33:
[----:B------:R-:W0:Y:S01]  /*2cf0*/  LDC R0, c[0x0][0x3ac] ;  /* 0x0000eb00ff007b82 */ /* 0x000e220000000800 */
[----:B------:R-:W0:Y:S02]  /*2d00*/  LDCU UR7, c[0x0][0x3b0] ;  /* 0x00007600ff0777ac */ /* 0x000e240008000800 */
[----:B0-----:R-:W-:-:S04]  /*2d10*/  IADD3 R2, PT, PT, -R0, UR7, RZ ;  /* 0x0000000700027c10 */ /* 0x001fc8000fffe1ff */
[----:B------:R-:W-:-:S04]  /*2d20*/  LOP3.LUT R2, R2, 0x1, RZ, 0xc0, !PT ;  /* 0x0000000102027812 */ /* 0x000fc800078ec0ff */
[----:B------:R-:W-:-:S13]  /*2d30*/  ISETP.NE.U32.AND P0, PT, R2, 0x1, PT ;  /* 0x000000010200780c */ /* 0x000fda0003f05070 */
[----:B------:R-:W-:Y:S05]  /*2d40*/  @!P0 BRA `(.L_x_32) ;  /* 0x0000000400a88947 */ /* 0x000fea0003800000 */
[----:B------:R-:W-:Y:S01]  /*2d50*/  IADD3 R3, PT, PT, R14, -R11, RZ ;  /* 0x8000000b0e037210 */ /* 0x000fe20007ffe0ff */
[----:B------:R-:W-:Y:S03]  /*2d60*/  BSSY.RECONVERGENT B0, `(.L_x_40) ;  /* 0x0000043000007945 */ /* 0x000fe60003800200 */
[----:B------:R-:W-:-:S13]  /*2d70*/  ISETP.GT.AND P0, PT, R3, -0x1, PT ;  /* 0xffffffff0300780c */ /* 0x000fda0003f04270 */
[----:B------:R-:W-:Y:S05]  /*2d80*/  @P0 BRA `(.L_x_41) ;  /* 0x0000000000840947 */ /* 0x000fea0003800000 */
[----:B------:R-:W0:Y:S01]  /*2d90*/  LDCU UR7, c[0x0][0x3a8] ;  /* 0x00007500ff0777ac */ /* 0x000e220008000800 */
[----:B------:R-:W-:-:S04]  /*2da0*/  LOP3.LUT R5, RZ, R3, RZ, 0x33, !PT ;  /* 0x00000003ff057212 */ /* 0x000fc800078e33ff */
[----:B------:R-:W-:Y:S01]  /*2db0*/  IABS R5, R5 ;  /* 0x0000000500057213 */ /* 0x000fe20000000000 */
[----:B0-----:R-:W-:-:S05]  /*2dc0*/  IMAD.U32 R2, RZ, RZ, UR7 ;  /* 0x00000007ff027e24 */ /* 0x001fca000f8e00ff */
[----:B------:R-:W-:-:S04]  /*2dd0*/  IABS R4, R2 ;  /* 0x0000000200047213 */ /* 0x000fc80000000000 */
[----:B------:R-:W0:Y:S08]  /*2de0*/  I2F.RP R8, R4 ;  /* 0x0000000400087306 */ /* 0x000e300000209400 */
[----:B0-----:R-:W0:Y:S02]  /*2df0*/  MUFU.RCP R8, R8 ;  /* 0x0000000800087308 */ /* 0x001e240000001000 */
[----:B0-----:R-:W-:-:S06]  /*2e00*/  VIADD R9, R8, 0xffffffe ;  /* 0x0ffffffe08097836 */ /* 0x001fcc0000000000 */
[----:B------:R-:W0:Y:S02]  /*2e10*/  F2I.FTZ.U32.TRUNC.NTZ R7, R9 ;  /* 0x0000000900077305 */ /* 0x000e24000021f000 */
[----:B0-----:R-:W-:-:S04]  /*2e20*/  IMAD R6, R7, R4, RZ ;  /* 0x0000000407067224 */ /* 0x001fc800078e02ff */
[----:B------:R-:W-:Y:S02]  /*2e30*/  IMAD.MOV R17, RZ, RZ, -R6 ;  /* 0x000000ffff117224 */ /* 0x000fe400078e0a06 */
[----:B------:R-:W-:-:S04]  /*2e40*/  IMAD.MOV.U32 R6, RZ, RZ, RZ ;  /* 0x000000ffff067224 */ /* 0x000fc800078e00ff */
[----:B------:R-:W-:Y:S01]  /*2e50*/  IMAD.HI.U32 R6, R7, R17, R6 ;  /* 0x0000001107067227 */ /* 0x000fe200078e0006 */
[----:B------:R-:W-:-:S05]  /*2e60*/  MOV R7, R5 ;  /* 0x0000000500077202 */ /* 0x000fca0000000f00 */
[----:B------:R-:W-:-:S04]  /*2e70*/  IMAD.HI.U32 R5, R6, R7, RZ ;  /* 0x0000000706057227 */ /* 0x000fc800078e00ff */
[----:B------:R-:W-:-:S04]  /*2e80*/  IMAD.MOV R8, RZ, RZ, -R5 ;  /* 0x000000ffff087224 */ /* 0x000fc800078e0a05 */
[----:B------:R-:W-:-:S05]  /*2e90*/  IMAD R7, R4, R8, R7 ;  /* 0x0000000804077224 */ /* 0x000fca00078e0207 */
[----:B------:R-:W-:-:S13]  /*2ea0*/  ISETP.GT.U32.AND P1, PT, R4, R7, PT ;  /* 0x000000070400720c */ /* 0x000fda0003f24070 */
[----:B------:R-:W-:Y:S02]  /*2eb0*/  @!P1 IMAD.IADD R7, R7, 0x1, -R4 ;  /* 0x0000000107079824 */ /* 0x000fe400078e0a04 */
[----:B------:R-:W-:-:S03]  /*2ec0*/  @!P1 VIADD R5, R5, 0x1 ;  /* 0x0000000105059836 */ /* 0x000fc60000000000 */
[----:B------:R-:W-:Y:S02]  /*2ed0*/  ISETP.GE.U32.AND P0, PT, R7, R4, PT ;  /* 0x000000040700720c */ /* 0x000fe40003f06070 */
[----:B------:R-:W-:-:S04]  /*2ee0*/  LOP3.LUT R7, R3, R2, RZ, 0xc3, !PT ;  /* 0x0000000203077212 */ /* 0x000fc800078ec3ff */
[----:B------:R-:W-:-:S07]  /*2ef0*/  ISETP.GE.AND P2, PT, R7, RZ, PT ;  /* 0x000000ff0700720c */ /* 0x000fce0003f46270 */
[----:B------:R-:W-:Y:S01]  /*2f00*/  @P0 VIADD R5, R5, 0x1 ;  /* 0x0000000105050836 */ /* 0x000fe20000000000 */
[----:B------:R-:W-:-:S04]  /*2f10*/  ISETP.NE.AND P0, PT, R2, RZ, PT ;  /* 0x000000ff0200720c */ /* 0x000fc80003f05270 */
[----:B------:R-:W-:Y:S02]  /*2f20*/  MOV R8, R5 ;  /* 0x0000000500087202 */ /* 0x000fe40000000f00 */
[----:B------:R-:W-:-:S03]  /*2f30*/  LOP3.LUT R5, RZ, R2, RZ, 0x33, !PT ;  /* 0x00000002ff057212 */ /* 0x000fc600078e33ff */
[----:B------:R-:W-:-:S05]  /*2f40*/  @!P2 IMAD.MOV R8, RZ, RZ, -R8 ;  /* 0x000000ffff08a224 */ /* 0x000fca00078e0a08 */
[----:B------:R-:W-:-:S04]  /*2f50*/  SEL R8, R5, R8, !P0 ;  /* 0x0000000805087207 */ /* 0x000fc80004000000 */
[----:B------:R-:W-:-:S04]  /*2f60*/  LEA.HI R7, R8, R8, RZ, 0x1 ;  /* 0x0000000808077211 */ /* 0x000fc800078f08ff */
[----:B------:R-:W-:-:S04]  /*2f70*/  LOP3.LUT R7, R7, 0xfffffffe, RZ, 0xc0, !PT ;  /* 0xfffffffe07077812 */ /* 0x000fc800078ec0ff */
[----:B------:R-:W-:Y:S01]  /*2f80*/  IADD3 R7, PT, PT, R7, 0x1, -R8 ;  /* 0x0000000107077810 */ /* 0x000fe20007ffe808 */
[----:B------:R-:W-:Y:S06]  /*2f90*/  BRA `(.L_x_42) ;  /* 0x00000000007c7947 */ /* 0x000fec0003800000 */
.L_x_41:
[----:B------:R-:W0:Y:S01]  /*2fa0*/  LDCU UR7, c[0x0][0x3a8] ;  /* 0x00007500ff0777ac */ /* 0x000e220008000800 */
[----:B------:R-:W-:Y:S01]  /*2fb0*/  HFMA2 R6, -RZ, RZ, 0, 0 ;  /* 0x00000000ff067431 */ /* 0x000fe200000001ff */
        /* <DEDUP_REMOVED lines=8> */
[----:B------:R-:W-:-:S04]  /*3040*/  IMAD.MOV R5, RZ, RZ, -R5 ;  /* 0x000000ffff057224 */ /* 0x000fc800078e0a05 */
[----:B------:R-:W-:-:S04]  /*3050*/  IMAD.HI.U32 R6, R7, R5, R6 ;  /* 0x0000000507067227 */ /* 0x000fc800078e0006 */
[----:B------:R-:W-:-:S04]  /*3060*/  IMAD.MOV.U32 R7, RZ, RZ, R8 ;  /* 0x000000ffff077224 */ /* 0x000fc800078e0008 */
        /* <DEDUP_REMOVED lines=9> */
[----:B------:R-:W-:Y:S02]  /*3100*/  @P0 IADD3 R5, PT, PT, R5, 0x1, RZ ;  /* 0x0000000105050810 */ /* 0x000fe40007ffe0ff */
        /* <DEDUP_REMOVED lines=8> */
.L_x_42:
[----:B------:R-:W-:Y:S05]  /*3190*/  BSYNC.RECONVERGENT B0 ;  /* 0x0000000000007941 */ /* 0x000fea0003800200 */
.L_x_40:
[----:B------:R-:W-:Y:S02]  /*31a0*/  IABS R9, R3 ;  /* 0x0000000300097213 */ /* 0x000fe40000000000 */
[----:B------:R-:W-:Y:S02]  /*31b0*/  ISETP.GE.AND P2, PT, R3, RZ, PT ;  /* 0x000000ff0300720c */ /* 0x000fe40003f46270 */
[----:B------:R-:W-:Y:S01]  /*31c0*/  IADD3 R11, PT, PT, R11, -R0, RZ ;  /* 0x800000000b0b7210 */ /* 0x000fe20007ffe0ff */
        /* <DEDUP_REMOVED lines=20> */
[----:B------:R-:W0:Y:S01]  /*3310*/  LDC.64 R6, c[0x0][0x388] ;  /* 0x0000e200ff067b82 */ /* 0x000e220000000a00 */
[----:B------:R-:W-:-:S04]  /*3320*/  IMAD.MOV.U32 R4, RZ, RZ, R9 ;  /* 0x000000ffff047224 */ /* 0x000fc800078e0009 */
[----:B------:R-:W-:-:S03]  /*3330*/  @!P2 IMAD.MOV R4, RZ, RZ, -R4 ;  /* 0x000000ffff04a224 */ /* 0x000fc600078e0a04 */
[----:B------:R-:W1:Y:S02]  /*3340*/  LDC.64 R8, c[0x0][0x390] ;  /* 0x0000e400ff087b82 */ /* 0x000e640000000a00 */
[----:B------:R-:W-:-:S04]  /*3350*/  SEL R4, R5, R4, !P0 ;  /* 0x0000000405047207 */ /* 0x000fc80004000000 */
[----:B------:R-:W-:-:S05]  /*3360*/  LOP3.LUT R3, RZ, R4, RZ, 0x33, !PT ;  /* 0x00000004ff037212 */ /* 0x000fca00078e33ff */
[----:B------:R-:W-:-:S04]  /*3370*/  @!P1 IMAD.IADD R4, R3, 0x1, R2 ;  /* 0x0000000103049824 */ /* 0x000fc800078e0202 */
[----:B------:R-:W-:-:S04]  /*3380*/  IMAD R2, R13, R2, R4 ;  /* 0x000000020d027224 */ /* 0x000fc800078e0204 */
[----:B------:R-:W-:-:S04]  /*3390*/  IMAD R23, R2, R23, R12 ;  /* 0x0000001702177224 */ /* 0x000fc800078e020c */
[----:B0-----:R-:W-:-:S04]  /*33a0*/  IMAD.WIDE R6, R23, 0x4, R6 ;  /* 0x0000000417067825 */ /* 0x001fc800078e0206 */
[----:B-1----:R-:W-:Y:S02]  /*33b0*/  IMAD.WIDE R8, R11, 0x4, R8 ;  /* 0x000000040b087825 */ /* 0x002fe400078e0208 */
[----:B------:R-:W2:Y:S04]  /*33c0*/  LDG.E R6, desc[UR8][R6.64] ;  /* 0x0000000806067981 */ /* 0x000ea8000c1e1900 */
[----:B------:R-:W2:Y:S02]  /*33d0*/  LDG.E R9, desc[UR8][R8.64] ;  /* 0x0000000808097981 */ /* 0x000ea4000c1e1900 */
[----:B--2---:R-:W-:-:S07]  /*33e0*/  FFMA R20, R9, R6, R20 ;  /* 0x0000000609147223 */ /* 0x004fce0000000014 */
.L_x_32:
[----:B------:R-:W0:Y:S01]  /*33f0*/  LDC R5, c[0x0][0x3b4] ;  /* 0x0000ed00ff057b82 */ /* 0x000e220000000800 */
[----:B------:R-:W-:Y:S01]  /*3400*/  IMAD.MOV.U32 R2, RZ, RZ, RZ ;  /* 0x000000ffff027224 */ /* 0x000fe200078e00ff */
[----:B------:R-:W-:Y:S02]  /*3410*/  IABS R6, R16 ;  /* 0x0000001000067213 */ /* 0x000fe40000000000 */
[----:B0-----:R-:W-:-:S04]  /*3420*/  IABS R7, R5 ;  /* 0x0000000500077213 */ /* 0x001fc80000000000 */
[----:B------:R-:W0:Y:S08]  /*3430*/  I2F.RP R4, R7 ;  /* 0x0000000700047306 */ /* 0x000e300000209400 */
[----:B0-----:R-:W0:Y:S02]  /*3440*/  MUFU.RCP R4, R4 ;  /* 0x0000000400047308 */ /* 0x001e240000001000 */
[----:B0-----:R-:W-:Y:S01]  /*3450*/  VIADD R3, R4, 0xffffffe ;  /* 0x0ffffffe04037836 */ /* 0x001fe20000000000 */
[-C--:B------:R-:W-:Y:S01]  /*3460*/  LOP3.LUT R4, R16, R5.reuse, RZ, 0x3c, !PT ;  /* 0x0000000510047212 */ /* 0x080fe200078e3cff */
[----:B------:R-:W-:-:S03]  /*3470*/  IMAD R16, R15, R5, R16 ;  /* 0x000000050f107224 */ /* 0x000fc600078e0210 */
[----:B------:R-:W-:Y:S01]  /*3480*/  ISETP.GE.AND P2, PT, R4, RZ, PT ;  /* 0x000000ff0400720c */ /* 0x000fe20003f46270 */
[----:B------:R-:W0:Y:S02]  /*3490*/  F2I.FTZ.U32.TRUNC.NTZ R3, R3 ;  /* 0x0000000300037305 */ /* 0x000e24000021f000 */
[----:B0-----:R-:W-:-:S04]  /*34a0*/  IMAD.MOV R0, RZ, RZ, -R3 ;  /* 0x000000ffff007224 */ /* 0x001fc800078e0a03 */
[----:B------:R-:W-:-:S04]  /*34b0*/  IMAD R9, R0, R7, RZ ;  /* 0x0000000700097224 */ /* 0x000fc800078e02ff */
        /* <DEDUP_REMOVED lines=9> */
[----:B------:R-:W0:Y:S11]  /*3550*/  LDC.64 R2, c[0x0][0x380] ;  /* 0x0000e000ff027b82 */ /* 0x000e360000000a00 */
[----:B------:R-:W-:Y:S01]  /*3560*/  @P0 VIADD R0, R0, 0x1 ;  /* 0x0000000100000836 */ /* 0x000fe20000000000 */
[----:B------:R-:W-:-:S03]  /*3570*/  ISETP.GE.AND P0, PT, R16, UR4, PT ;  /* 0x0000000410007c0c */ /* 0x000fc6000bf06270 */
[----:B------:R-:W-:Y:S01]  /*3580*/  @!P2 IMAD.MOV R0, RZ, RZ, -R0 ;  /* 0x000000ffff00a224 */ /* 0x000fe200078e0a00 */
[----:B------:R-:W-:-:S05]  /*3590*/  @!P1 LOP3.LUT R0, RZ, R5, RZ, 0x33, !PT ;  /* 0x00000005ff009212 */ /* 0x000fca00078e33ff */
[----:B0-----:R-:W-:-:S05]  /*35a0*/  IMAD.WIDE R2, R0, 0x4, R2 ;  /* 0x0000000400027825 */ /* 0x001fca00078e0202 */
[----:B------:R2:W-:Y:S01]  /*35b0*/  STG.E desc[UR8][R2.64], R20 ;  /* 0x0000001402007986 */ /* 0x0005e2000c101908 */
[----:B------:R-:W-:Y:S05]  /*35c0*/  @!P0 BRA `(.L_x_43) ;  /* 0xffffffcc007c8947 */ /* 0x000fea000383ffff */
[----:B------:R-:W-:Y:S05]  /*35d0*/  EXIT ;  /* 0x000000000000794d */ /* 0x000fea0003800000 */
.L_x_44:
        /* <DEDUP_REMOVED lines=10> */
.L_x_104:


//--------------------- .text.rowfilter_bwd       --------------------------
	.section	.text.rowfilter_bwd,"ax",@progbits
	.align	128
        .global         rowfilter_bwd
        .type           rowfilter_bwd,@function
        .size           rowfilter_bwd,(.L_x_105 - rowfilter_bwd)
        .other          rowfilter_bwd,@"STO_CUDA_ENTRY STV_DEFAULT"
rowfilter_bwd:
.text.rowfilter_bwd:
        /* <DEDUP_REMOVED lines=34> */
.L_x_46:
[----:B0-----:R-:W-:Y:S02]  /*0220*/  IABS R7, R0 ;  /* 0x0000000000077213 */ /* 0x001fe40000000000 */
[----:B------:R-:W-:-:S03]  /*0230*/  IABS R13, R15 ;  /* 0x0000000f000d7213 */ /* 0x000fc60000000000 */
[----:B------:R-:W-:-:S04]  /*0240*/  IMAD.HI.U32 R2, R8, R7, RZ ;  /* 0x0000000708027227 */ /* 0x000fc800078e00ff */
[----:B------:R-:W-:-:S04]  /*0250*/  IMAD.MOV R6, RZ, RZ, -R2 ;  /* 0x000000ffff067224 */ /* 0x000fc800078e0a02 */
[----:B------:R-:W-:-:S05]  /*0260*/  IMAD R6, R13, R6, R7 ;  /* 0x000000060d067224 */ /* 0x000fca00078e0207 */
[----:B------:R-:W-:-:S13]  /*0270*/  ISETP.GT.U32.AND P2, PT, R11, R6, PT ;  /* 0x000000060b00720c */ /* 0x000fda0003f44070 */
[----:B------:R-:W-:Y:S02]  /*0280*/  @!P2 IMAD.IADD R6, R6, 0x1, -R13 ;  /* 0x000000010606a824 */ /* 0x000fe400078e0a0d */
[----:B------:R-:W-:-:S03]  /*0290*/  @!P2 VIADD R2, R2, 0x1 ;  /* 0x000000010202a836 */ /* 0x000fc60000000000 */
[----:B------:R-:W-:Y:S02]  /*02a0*/  ISETP.GE.U32.AND P0, PT, R6, R11, PT ;  /* 0x0000000b0600720c */ /* 0x000fe40003f06070 */
[-C--:B------:R-:W-:Y:S01]  /*02b0*/  LOP3.LUT R6, R0, R15.reuse, RZ, 0x3c, !PT ;  /* 0x0000000f00067212 */ /* 0x080fe200078e3cff */
[----:B------:R-:W-:-:S03]  /*02c0*/  IMAD R0, R3, R15, R0 ;  /* 0x0000000f03007224 */ /* 0x000fc600078e0200 */
[----:B------:R-:W-:-:S07]  /*02d0*/  ISETP.GE.AND P3, PT, R6, RZ, PT ;  /* 0x000000ff0600720c */ /* 0x000fce0003f66270 */
[----:B------:R-:W-:Y:S02]  /*02e0*/  @P0 IADD3 R2, PT, PT, R2, 0x1, RZ ;  /* 0x0000000102020810 */ /* 0x000fe40007ffe0ff */
[----:B------:R-:W-:-:S04]  /*02f0*/  ISETP.GE.AND P0, PT, R0, UR4, PT ;  /* 0x0000000400007c0c */ /* 0x000fc8000bf06270 */
[----:B------:R-:W-:-:S05]  /*0300*/  @!P3 IMAD.MOV R2, RZ, RZ, -R2 ;  /* 0x000000ffff02b224 */ /* 0x000fca00078e0a02 */
[----:B------:R-:W-:-:S05]  /*0310*/  SEL R7, R9, R2, !P1 ;  /* 0x0000000209077207 */ /* 0x000fca0004800000 */
[----:B------:R-:W-:-:S05]  /*0320*/  IMAD.WIDE R6, R7, 0x4, R4 ;  /* 0x0000000407067825 */ /* 0x000fca00078e0204 */
[----:B------:R0:W-:Y:S01]  /*0330*/  STG.E desc[UR8][R6.64], RZ ;  /* 0x000000ff06007986 */ /* 0x0001e2000c101908 */
[----:B------:R-:W-:Y:S05]  /*0340*/  @!P0 BRA `(.L_x_46) ;  /* 0xfffffffc00b48947 */ /* 0x000fea000383ffff */
[----:B------:R-:W-:Y:S05]  /*0350*/  EXIT ;  /* 0x000000000000794d */ /* 0x000fea0003800000 */
.L_x_45:
[----:B------:R-:W-:Y:S01]  /*0360*/  UIADD3 UR5, UPT, UPT, UR5, 0x1, -UR6 ;  /* 0x0000000105057890 */ /* 0x000fe2000fffe806 */
[----:B------:R-:W0:Y:S03]  /*0370*/  LDCU UR13, c[0x0][0x3a8] ;  /* 0x00007500ff0d77ac */ /* 0x000e260008000800 */
[----:B------:R-:W-:Y:S01]  /*0380*/  ULOP3.LUT UR6, UR5, 0xfffffffc, URZ, 0xc0, !UPT ;  /* 0xfffffffc05067892 */ /* 0x000fe2000f8ec0ff */
[----:B------:R-:W1:Y:S01]  /*0390*/  LDCU UR14, c[0x0][0x3ac] ;  /* 0x00007580ff0e77ac */ /* 0x000e620008000800 */
[----:B------:R-:W-:Y:S02]  /*03a0*/  ULOP3.LUT UR7, UR5, 0x3, URZ, 0xc0, !UPT ;  /* 0x0000000305077892 */ /* 0x000fe4000f8ec0ff */
[----:B------:R-:W-:-:S12]  /*03b0*/  UIADD3 UR6, UPT, UPT, -UR6, URZ, URZ ;  /* 0x000000ff06067290 */ /* 0x000fd8000fffe1ff */
.L_x_72:
[----:B--2---:R-:W2:Y:S01]  /*03c0*/  LDC R7, c[0x0][0x3a0] ;  /* 0x0000e800ff077b82 */ /* 0x004ea20000000800 */
[----:B------:R-:W-:Y:S01]  /*03d0*/  IABS R14, R0 ;  /* 0x00000000000e7213 */ /* 0x000fe20000000000 */
[----:B------:R-:W3:Y:S01]  /*03e0*/  LDCU UR12, c[0x0][0x3ac] ;  /* 0x00007580ff0c77ac */ /* 0x000ee20008000800 */
[----:B------:R-:W4:Y:S05]  /*03f0*/  LDCU UR11, c[0x0][0x3b0] ;  /* 0x00007600ff0b77ac */ /* 0x000f2a0008000800 */
[----:B------:R-:W5:Y:S01]  /*0400*/  LDC R5, c[0x0][0x39c] ;  /* 0x0000e700ff057b82 */ /* 0x000f620000000800 */
[----:B------:R-:W0:Y:S07]  /*0410*/  LDCU UR10, c[0x0][0x3ac] ;  /* 0x00007580ff0a77ac */ /* 0x000e2e0008000800 */
[----:B------:R-:W1:Y:S01]  /*0420*/  LDC R9, c[0x0][0x3a4] ;  /* 0x0000e900ff097b82 */ /* 0x000e620000000800 */
[----:B--2---:R-:W-:-:S04]  /*0430*/  IABS R2, R7 ;  /* 0x0000000700027213 */ /* 0x004fc80000000000 */
[----:B------:R-:W2:Y:S01]  /*0440*/  I2F.RP R8, R2 ;  /* 0x0000000200087306 */ /* 0x000ea20000209400 */
[----:B-----5:R-:W-:-:S07]  /*0450*/  IABS R4, R5 ;  /* 0x0000000500047213 */ /* 0x020fce0000000000 */
[----:B------:R-:W5:Y:S08]  /*0460*/  I2F.RP R6, R4 ;  /* 0x0000000400067306 */ /* 0x000f700000209400 */
[----:B--2---:R-:W2:Y:S08]  /*0470*/  MUFU.RCP R8, R8 ;  /* 0x0000000800087308 */ /* 0x004eb00000001000 */
[----:B-----5:R-:W5:Y:S01]  /*0480*/  MUFU.RCP R6, R6 ;  /* 0x0000000600067308 */ /* 0x020f620000001000 */
[----:B--2---:R-:W-:-:S07]  /*0490*/  VIADD R12, R8, 0xffffffe ;  /* 0x0ffffffe080c7836 */ /* 0x004fce0000000000 */
[----:B------:R2:W3:Y:S01]  /*04a0*/  F2I.FTZ.U32.TRUNC.NTZ R13, R12 ;  /* 0x0000000c000d7305 */ /* 0x0004e2000021f000 */
[----:B-----5:R-:W-:Y:S01]  /*04b0*/  VIADD R10, R6, 0xffffffe ;  /* 0x0ffffffe060a7836 */ /* 0x020fe20000000000 */
[----:B-1----:R-:W-:-:S06]  /*04c0*/  IABS R6, R9 ;  /* 0x0000000900067213 */ /* 0x002fcc0000000000 */
[----:B------:R1:W5:Y:S01]  /*04d0*/  F2I.FTZ.U32.TRUNC.NTZ R11, R10 ;  /* 0x0000000a000b7305 */ /* 0x000362000021f000 */
[----:B--2---:R-:W-:Y:S02]  /*04e0*/  IMAD.MOV.U32 R12, RZ, RZ, RZ ;  /* 0x000000ffff0c7224 */ /* 0x004fe400078e00ff */
[----:B---3--:R-:W-:Y:S02]  /*04f0*/  IMAD.MOV R15, RZ, RZ, -R13 ;  /* 0x000000ffff0f7224 */ /* 0x008fe400078e0a0d */
[----:B-1----:R-:W-:Y:S02]  /*0500*/  IMAD.MOV.U32 R10, RZ, RZ, RZ ;  /* 0x000000ffff0a7224 */ /* 0x002fe400078e00ff */
[----:B------:R-:W-:-:S04]  /*0510*/  IMAD R15, R15, R2, RZ ;  /* 0x000000020f0f7224 */ /* 0x000fc800078e02ff */
[----:B------:R-:W-:Y:S01]  /*0520*/  IMAD.HI.U32 R8, R13, R15, R12 ;  /* 0x0000000f0d087227 */ /* 0x000fe200078e000c */
[----:B------:R-:W-:Y:S01]  /*0530*/  MOV R15, R14 ;  /* 0x0000000e000f7202 */ /* 0x000fe20000000f00 */
[----:B------:R-:W1:Y:S02]  /*0540*/  I2F.RP R12, R6 ;  /* 0x00000006000c7306 */ /* 0x000e640000209400 */
[----:B-----5:R-:W-:Y:S02]  /*0550*/  IMAD.MOV R13, RZ, RZ, -R11 ;  /* 0x000000ffff0d7224 */ /* 0x020fe400078e0a0b */
[----:B------:R-:W-:-:S04]  /*0560*/  IMAD.HI.U32 R14, R8, R15, RZ ;  /* 0x0000000f080e7227 */ /* 0x000fc800078e00ff */
[----:B------:R-:W-:Y:S02]  /*0570*/  IMAD.MOV R19, RZ, RZ, -R14 ;  /* 0x000000ffff137224 */ /* 0x000fe400078e0a0e */
[----:B------:R-:W-:Y:S02]  /*0580*/  IMAD R13, R13, R4, RZ ;  /* 0x000000040d0d7224 */ /* 0x000fe400078e02ff */
[----:B------:R-:W-:Y:S02]  /*0590*/  IMAD R19, R2, R19, R15 ;  /* 0x0000001302137224 */ /* 0x000fe400078e020f */
[----:B------:R-:W-:Y:S01]  /*05a0*/  IMAD.HI.U32 R13, R11, R13, R10 ;  /* 0x0000000d0b0d7227 */ /* 0x000fe200078e000a */
[----:B-1----:R-:W1:Y:S01]  /*05b0*/  MUFU.RCP R12, R12 ;  /* 0x0000000c000c7308 */ /* 0x002e620000001000 */
[----:B------:R-:W-:Y:S02]  /*05c0*/  LOP3.LUT R10, R0, R7, RZ, 0x3c, !PT ;  /* 0x00000007000a7212 */ /* 0x000fe400078e3cff */
[----:B------:R-:W-:-:S02]  /*05d0*/  ISETP.GT.U32.AND P1, PT, R2, R19, PT ;  /* 0x000000130200720c */ /* 0x000fc40003f24070 */
[----:B------:R-:W-:Y:S01]  /*05e0*/  IMAD.HI.U32 R16, R13, R15, RZ ;  /* 0x0000000f0d107227 */ /* 0x000fe200078e00ff */
[----:B------:R-:W-:Y:S02]  /*05f0*/  ISETP.GE.AND P3, PT, R10, RZ, PT ;  /* 0x000000ff0a00720c */ /* 0x000fe40003f66270 */
[----:B------:R-:W-:Y:S01]  /*0600*/  LOP3.LUT R10, R0, R5, RZ, 0x3c, !PT ;  /* 0x00000005000a7212 */ /* 0x000fe200078e3cff */
[----:B------:R-:W-:-:S04]  /*0610*/  IMAD.MOV R17, RZ, RZ, -R16 ;  /* 0x000000ffff117224 */ /* 0x000fc800078e0a10 */
[----:B------:R-:W-:-:S03]  /*0620*/  IMAD R17, R4, R17, R15 ;  /* 0x0000001104117224 */ /* 0x000fc600078e020f */
[----:B------:R-:W-:Y:S01]  /*0630*/  @!P1 IMAD.IADD R19, R19, 0x1, -R2 ;  /* 0x0000000113139824 */ /* 0x000fe200078e0a02 */
[----:B-1----:R-:W-:Y:S01]  /*0640*/  IADD3 R11, PT, PT, R12, 0xffffffe, RZ ;  /* 0x0ffffffe0c0b7810 */ /* 0x002fe20007ffe0ff */
[----:B------:R-:W-:Y:S01]  /*0650*/  @!P1 VIADD R14, R14, 0x1 ;  /* 0x000000010e0e9836 */ /* 0x000fe20000000000 */
[----:B------:R-:W-:Y:S02]  /*0660*/  ISETP.GT.U32.AND P2, PT, R4, R17, PT ;  /* 0x000000110400720c */ /* 0x000fe40003f44070 */
[----:B------:R-:W-:Y:S02]  /*0670*/  ISETP.GE.U32.AND P0, PT, R19, R2, PT ;  /* 0x000000021300720c */ /* 0x000fe40003f06070 */
[----:B------:R-:W1:Y:S01]  /*0680*/  F2I.FTZ.U32.TRUNC.NTZ R11, R11 ;  /* 0x0000000b000b7305 */ /* 0x000e62000021f000 */
[----:B------:R-:W-:-:S08]  /*0690*/  LOP3.LUT R12, RZ, R7, RZ, 0x33, !PT ;  /* 0x00000007ff0c7212 */ /* 0x000fd000078e33ff */
[----:B------:R-:W-:Y:S01]  /*06a0*/  @!P2 IMAD.IADD R17, R17, 0x1, -R4 ;  /* 0x000000011111a824 */ /* 0x000fe200078e0a04 */
[----:B------:R-:W-:Y:S01]  /*06b0*/  @!P2 IADD3 R16, PT, PT, R16, 0x1, RZ ;  /* 0x000000011010a810 */ /* 0x000fe20007ffe0ff */
[----:B------:R-:W-:Y:S01]  /*06c0*/  @P0 VIADD R14, R14, 0x1 ;  /* 0x000000010e0e0836 */ /* 0x000fe20000000000 */
[----:B------:R-:W-:Y:S02]  /*06d0*/  ISETP.NE.AND P0, PT, R7, RZ, PT ;  /* 0x000000ff0700720c */ /* 0x000fe40003f05270 */
[----:B------:R-:W-:Y:S01]  /*06e0*/  ISETP.GE.U32.AND P1, PT, R17, R4, PT ;  /* 0x000000041100720c */ /* 0x000fe20003f26070 */
[----:B------:R-:W-:Y:S01]  /*06f0*/  @!P3 IMAD.MOV R14, RZ, RZ, -R14 ;  /* 0x000000ffff0eb224 */ /* 0x000fe200078e0a0e */
[----:B------:R-:W-:Y:S01]  /*0700*/  ISETP.GE.AND P3, PT, R10, RZ, PT ;  /* 0x000000ff0a00720c */ /* 0x000fe20003f66270 */
[----:B-1----:R-:W-:Y:S02]  /*0710*/  IMAD.MOV R17, RZ, RZ, -R11 ;  /* 0x000000ffff117224 */ /* 0x002fe400078e0a0b */
[----:B------:R-:W-:Y:S01]  /*0720*/  IMAD.MOV.U32 R10, RZ, RZ, RZ ;  /* 0x000000ffff0a7224 */ /* 0x000fe200078e00ff */
[----:B------:R-:W-:Y:S01]  /*0730*/  SEL R18, R12, R14, !P0 ;  /* 0x0000000e0c127207 */ /* 0x000fe20004000000 */
[----:B------:R-:W-:-:S03]  /*0740*/  IMAD R17, R17, R6, RZ ;  /* 0x0000000611117224 */ /* 0x000fc600078e02ff */
[----:B------:R-:W-:Y:S01]  /*0750*/  IABS R19, R18 ;  /* 0x0000001200137213 */ /* 0x000fe20000000000 */
[----:B------:R-:W-:Y:S01]  /*0760*/  IMAD.HI.U32 R14, R11, R17, R10 ;  /* 0x000000110b0e7227 */ /* 0x000fe200078e000a */
[----:B------:R-:W-:Y:S02]  /*0770*/  LOP3.LUT R10, RZ, R5, RZ, 0x33, !PT ;  /* 0x00000005ff0a7212 */ /* 0x000fe400078e33ff */
[----:B------:R-:W-:Y:S01]  /*0780*/  LOP3.LUT R18, R18, R9, RZ, 0x3c, !PT ;  /* 0x0000000912127212 */ /* 0x000fe200078e3cff */
[----:B------:R-:W-:Y:S01]  /*0790*/  @P1 VIADD R16, R16, 0x1 ;  /* 0x0000000110101836 */ /* 0x000fe20000000000 */
[----:B------:R-:W-:Y:S01]  /*07a0*/  ISETP.NE.AND P1, PT, R5, RZ, PT ;  /* 0x000000ff0500720c */ /* 0x000fe20003f25270 */
[----:B------:R-:W-:Y:S02]  /*07b0*/  IMAD.MOV.U32 R17, RZ, RZ, R19 ;  /* 0x000000ffff117224 */ /* 0x000fe400078e0013 */
[----:B------:R-:W-:Y:S01]  /*07c0*/  @!P3 IMAD.MOV R16, RZ, RZ, -R16 ;  /* 0x000000ffff10b224 */ /* 0x000fe200078e0a10 */
[----:B------:R-:W-:Y:S01]  /*07d0*/  ISETP.GE.AND P3, PT, R18, RZ, PT ;  /* 0x000000ff1200720c */ /* 0x000fe20003f66270 */
[----:B------:R-:W-:-:S03]  /*07e0*/  IMAD.HI.U32 R11, R14, R17, RZ ;  /* 0x000000110e0b7227 */ /* 0x000fc600078e00ff */
[----:B------:R-:W-:Y:S01]  /*07f0*/  SEL R20, R10, R16, !P1 ;  /* 0x000000100a147207 */ /* 0x000fe20004800000 */
[----:B------:R-:W-:Y:S02]  /*0800*/  IMAD.MOV R16, RZ, RZ, -R11 ;  /* 0x000000ffff107224 */ /* 0x000fe400078e0a0b */
[----:B------:R-:W-:Y:S01]  /*0810*/  IMAD.HI.U32 R19, R14, R15, RZ ;  /* 0x0000000f0e137227 */ /* 0x000fe200078e00ff */
[----:B------:R-:W-:Y:S02]  /*0820*/  IABS R23, R20 ;  /* 0x0000001400177213 */ /* 0x000fe40000000000 */
[----:B------:R-:W-:Y:S01]  /*0830*/  LOP3.LUT R20, R20, R7, RZ, 0x3c, !PT ;  /* 0x0000000714147212 */ /* 0x000fe200078e3cff */
[----:B------:R-:W-:Y:S01]  /*0840*/  IMAD R17, R6, R16, R17 ;  /* 0x0000001006117224 */ /* 0x000fe200078e0211 */
[----:B------:R-:W-:Y:S01]  /*0850*/  IADD3 R21, PT, PT, -R19, RZ, RZ ;  /* 0x000000ff13157210 */ /* 0x000fe20007ffe1ff */
[----:B------:R-:W-:-:S03]  /*0860*/  IMAD.HI.U32 R16, R8, R23, RZ ;  /* 0x0000001708107227 */ /* 0x000fc600078e00ff */
[C---:B------:R-:W-:Y:S01]  /*0870*/  ISETP.GT.U32.AND P5, PT, R6.reuse, R17, PT ;  /* 0x000000110600720c */ /* 0x040fe20003fa4070 */
[----:B------:R-:W-:Y:S02]  /*0880*/  IMAD.MOV R22, RZ, RZ, -R16 ;  /* 0x000000ffff167224 */ /* 0x000fe400078e0a10 */
[----:B------:R-:W-:Y:S02]  /*0890*/  IMAD R21, R6, R21, R15 ;  /* 0x0000001506157224 */ /* 0x000fe400078e020f */
[----:B------:R-:W-:Y:S02]  /*08a0*/  IMAD R15, R2, R22, R23 ;  /* 0x00000016020f7224 */ /* 0x000fe400078e0217 */
[----:B------:R-:W-:Y:S01]  /*08b0*/  IMAD.MOV.U32 R23, RZ, RZ, RZ ;  /* 0x000000ffff177224 */ /* 0x000fe200078e00ff */
[----:B------:R-:W-:Y:S02]  /*08c0*/  ISETP.GT.U32.AND P6, PT, R6, R21, PT ;  /* 0x000000150600720c */ /* 0x000fe40003fc4070 */
[----:B------:R-:W-:-:S03]  /*08d0*/  ISETP.GT.U32.AND P2, PT, R2, R15, PT ;  /* 0x0000000f0200720c */ /* 0x000fc60003f44070 */
[----:B------:R-:W-:Y:S02]  /*08e0*/  @!P5 IMAD.IADD R17, R17, 0x1, -R6 ;  /* 0x000000011111d824 */ /* 0x000fe400078e0a06 */
[----:B------:R-:W-:-:S03]  /*08f0*/  @!P5 VIADD R11, R11, 0x1 ;  /* 0x000000010b0bd836 */ /* 0x000fc60000000000 */
[----:B------:R-:W-:-:S03]  /*0900*/  ISETP.GE.U32.AND P4, PT, R17, R6, PT ;  /* 0x000000061100720c */ /* 0x000fc60003f86070 */
[----:B------:R-:W-:Y:S02]  /*0910*/  @!P6 IMAD.IADD R21, R21, 0x1, -R6 ;  /* 0x000000011515e824 */ /* 0x000fe400078e0a06 */
[----:B------:R-:W-:Y:S02]  /*0920*/  @!P2 IMAD.IADD R15, R15, 0x1, -R2 ;  /* 0x000000010f0fa824 */ /* 0x000fe400078e0a02 */
[----:B------:R-:W-:Y:S01]  /*0930*/  @!P2 VIADD R16, R16, 0x1 ;  /* 0x000000011010a836 */ /* 0x000fe20000000000 */
[----:B------:R-:W-:Y:S01]  /*0940*/  ISETP.GE.U32.AND P5, PT, R21, R6, PT ;  /* 0x000000061500720c */ /* 0x000fe20003fa6070 */
[----:B------:R-:W-:Y:S01]  /*0950*/  @!P6 VIADD R19, R19, 0x1 ;  /* 0x000000011313e836 */ /* 0x000fe20000000000 */
[----:B------:R-:W-:Y:S02]  /*0960*/  ISETP.GE.AND P2, PT, R20, RZ, PT ;  /* 0x000000ff1400720c */ /* 0x000fe40003f46270 */
[----:B------:R-:W-:Y:S02]  /*0970*/  ISETP.NE.AND P6, PT, R9, RZ, PT ;  /* 0x000000ff0900720c */ /* 0x000fe40003fc5270 */
[----:B------:R-:W-:-:S02]  /*0980*/  @P4 IADD3 R11, PT, PT, R11, 0x1, RZ ;  /* 0x000000010b0b4810 */ /* 0x000fc40007ffe0ff */
[----:B------:R-:W-:-:S03]  /*0990*/  ISETP.GE.U32.AND P4, PT, R15, R2, PT ;  /* 0x000000020f00720c */ /* 0x000fc60003f86070 */
[----:B------:R-:W-:Y:S01]  /*09a0*/  IMAD.MOV.U32 R18, RZ, RZ, R11 ;  /* 0x000000ffff127224 */ /* 0x000fe200078e000b */
[-C--:B------:R-:W-:Y:S01]  /*09b0*/  LOP3.LUT R11, R0, R9.reuse, RZ, 0x3c, !PT ;  /* 0x00000009000b7212 */ /* 0x080fe200078e3cff */
[----:B------:R-:W-:Y:S02]  /*09c0*/  @P5 VIADD R19, R19, 0x1 ;  /* 0x0000000113135836 */ /* 0x000fe40000000000 */
[----:B------:R-:W-:Y:S01]  /*09d0*/  @!P3 IMAD.MOV R18, RZ, RZ, -R18 ;  /* 0x000000ffff12b224 */ /* 0x000fe200078e0a12 */
[----:B------:R-:W-:Y:S02]  /*09e0*/  ISETP.GE.AND P3, PT, R11, RZ, PT ;  /* 0x000000ff0b00720c */ /* 0x000fe40003f66270 */
[----:B------:R-:W-:-:S03]  /*09f0*/  LOP3.LUT R11, RZ, R9, RZ, 0x33, !PT ;  /* 0x00000009ff0b7212 */ /* 0x000fc600078e33ff */
[----:B------:R-:W-:Y:S02]  /*0a00*/  @P4 IADD3 R16, PT, PT, R16, 0x1, RZ ;  /* 0x0000000110104810 */ /* 0x000fe40007ffe0ff */
[----:B------:R-:W-:-:S03]  /*0a10*/  SEL R17, R11, R18, !P6 ;  /* 0x000000120b117207 */ /* 0x000fc60007000000 */
[----:B------:R-:W-:Y:S01]  /*0a20*/  @!P2 IMAD.MOV R16, RZ, RZ, -R16 ;  /* 0x000000ffff10a224 */ /* 0x000fe200078e0a10 */
[----:B------:R-:W-:Y:S02]  /*0a30*/  IABS R18, R17 ;  /* 0x0000001100127213 */ /* 0x000fe40000000000 */
[----:B------:R-:W-:Y:S02]  /*0a40*/  @!P3 IMAD.MOV R19, RZ, RZ, -R19 ;  /* 0x000000ffff13b224 */ /* 0x000fe400078e0a13 */
[----:B------:R-:W-:Y:S01]  /*0a50*/  SEL R16, R12, R16, !P0 ;  /* 0x000000100c107207 */ /* 0x000fe20004000000 */
[----:B------:R-:W-:Y:S02]  /*0a60*/  IMAD.HI.U32 R13, R13, R18, RZ ;  /* 0x000000120d0d7227 */ /* 0x000fe400078e00ff */
[----:B------:R-:W-:Y:S02]  /*0a70*/  SEL R15, R11, R19, !P6 ;  /* 0x000000130b0f7207 */ /* 0x000fe40007000000 */
[----:B------:R-:W-:Y:S01]  /*0a80*/  IMAD.MOV R19, RZ, RZ, -R13 ;  /* 0x000000ffff137224 */ /* 0x000fe200078e0a0d */
[----:B------:R-:W-:-:S02]  /*0a90*/  IABS R20, R16 ;  /* 0x0000001000147213 */ /* 0x000fc40000000000 */
[----:B------:R-:W-:Y:S01]  /*0aa0*/  IABS R21, R15 ;  /* 0x0000000f00157213 */ /* 0x000fe20000000000 */
[----:B------:R-:W-:Y:S01]  /*0ab0*/  IMAD R19, R4, R19, R18 ;  /* 0x0000001304137224 */ /* 0x000fe200078e0212 */
[----:B------:R-:W-:Y:S01]  /*0ac0*/  LOP3.LUT R16, R16, R9, RZ, 0x3c, !PT ;  /* 0x0000000910107212 */ /* 0x000fe200078e3cff */
[----:B------:R-:W-:Y:S02]  /*0ad0*/  IMAD.MOV.U32 R13, RZ, RZ, R20 ;  /* 0x000000ffff0d7224 */ /* 0x000fe400078e0014 */
[----:B------:R-:W-:Y:S01]  /*0ae0*/  IMAD.HI.U32 R8, R8, R21, RZ ;  /* 0x0000001508087227 */ /* 0x000fe200078e00ff */
[----:B------:R-:W-:-:S03]  /*0af0*/  ISETP.GT.U32.AND P2, PT, R4, R19, PT ;  /* 0x000000130400720c */ /* 0x000fc60003f44070 */
[----:B------:R-:W-:Y:S01]  /*0b00*/  IMAD.HI.U32 R14, R14, R13, RZ ;  /* 0x0000000d0e0e7227 */ /* 0x000fe200078e00ff */
[----:B------:R-:W-:-:S03]  /*0b10*/  IADD3 R8, PT, PT, -R8, RZ, RZ ;  /* 0x000000ff08087210 */ /* 0x000fc60007ffe1ff */
[----:B------:R-:W-:Y:S02]  /*0b20*/  IMAD.MOV R18, RZ, RZ, -R14 ;  /* 0x000000ffff127224 */ /* 0x000fe400078e0a0e */
[----:B------:R-:W-:Y:S02]  /*0b30*/  IMAD R21, R2, R8, R21 ;  /* 0x0000000802157224 */ /* 0x000fe400078e0215 */
[----:B------:R-:W-:Y:S02]  /*0b40*/  IMAD R13, R6, R18, R13 ;  /* 0x00000012060d7224 */ /* 0x000fe400078e020d */
[----:B------:R-:W-:Y:S01]  /*0b50*/  @!P2 IMAD.IADD R19, R19, 0x1, -R4 ;  /* 0x000000011313a824 */ /* 0x000fe200078e0a04 */
[----:B------:R-:W-:Y:S02]  /*0b60*/  ISETP.GT.U32.AND P3, PT, R2, R21, PT ;  /* 0x000000150200720c */ /* 0x000fe40003f64070 */
[----:B------:R-:W-:Y:S02]  /*0b70*/  ISETP.GT.U32.AND P5, PT, R6, R13, PT ;  /* 0x0000000d0600720c */ /* 0x000fe40003fa4070 */
[----:B------:R-:W-:-:S09]  /*0b80*/  ISETP.GT.U32.AND P2, PT, R4, R19, PT ;  /* 0x000000130400720c */ /* 0x000fd20003f44070 */
[----:B------:R-:W-:Y:S01]  /*0b90*/  @!P3 IMAD.IADD R21, R21, 0x1, -R2 ;  /* 0x000000011515b824 */ /* 0x000fe200078e0a02 */
[----:B------:R-:W-:Y:S01]  /*0ba0*/  ISETP.GE.AND P3, PT, R17, RZ, PT ;  /* 0x000000ff1100720c */ /* 0x000fe20003f66270 */
[----:B------:R-:W-:Y:S02]  /*0bb0*/  @!P5 IMAD.IADD R13, R13, 0x1, -R6 ;  /* 0x000000010d0dd824 */ /* 0x000fe400078e0a06 */
[----:B------:R-:W-:Y:S01]  /*0bc0*/  @!P2 IMAD.IADD R19, R19, 0x1, -R4 ;  /* 0x000000011313a824 */ /* 0x000fe200078e0a04 */
[----:B------:R-:W-:Y:S01]  /*0bd0*/  ISETP.GT.U32.AND P2, PT, R2, R21, PT ;  /* 0x000000150200720c */ /* 0x000fe20003f44070 */
[----:B------:R-:W-:Y:S01]  /*0be0*/  @!P5 VIADD R14, R14, 0x1 ;  /* 0x000000010e0ed836 */ /* 0x000fe20000000000 */
[----:B------:R-:W-:Y:S02]  /*0bf0*/  ISETP.GE.U32.AND P4, PT, R13, R6, PT ;  /* 0x000000060d00720c */ /* 0x000fe40003f86070 */
[----:B------:R-:W-:-:S05]  /*0c00*/  ISETP.GE.AND P5, PT, R16, RZ, PT ;  /* 0x000000ff1000720c */ /* 0x000fca0003fa6270 */
[----:B------:R-:W-:-:S04]  /*0c10*/  @!P3 IMAD.MOV R19, RZ, RZ, -R19 ;  /* 0x000000ffff13b224 */ /* 0x000fc800078e0a13 */
[----:B------:R-:W-:Y:S01]  /*0c20*/  @!P2 IMAD.IADD R21, R21, 0x1, -R2 ;  /* 0x000000011515a824 */ /* 0x000fe200078e0a02 */
[----:B------:R-:W-:Y:S01]  /*0c30*/  SEL R10, R10, R19, !P1 ;  /* 0x000000130a0a7207 */ /* 0x000fe20004800000 */
[----:B------:R-:W-:Y:S01]  /*0c40*/  IMAD.U32 R2, RZ, RZ, UR12 ;  /* 0x0000000cff027e24 */ /* 0x000fe2000f8e00ff */
[----:B------:R-:W-:Y:S02]  /*0c50*/  @P4 IADD3 R14, PT, PT, R14, 0x1, RZ ;  /* 0x000000010e0e4810 */ /* 0x000fe40007ffe0ff */
[C---:B------:R-:W-:Y:S02]  /*0c60*/  ISETP.GE.AND P4, PT, R15.reuse, RZ, PT ;  /* 0x000000ff0f00720c */ /* 0x040fe40003f86270 */
[----:B----4-:R-:W-:Y:S01]  /*0c70*/  IADD3 R4, PT, PT, -R2, UR11, RZ ;  /* 0x0000000b02047c10 */ /* 0x010fe2000fffe1ff */
[----:B------:R-:W-:Y:S01]  /*0c80*/  @!P5 IMAD.MOV R14, RZ, RZ, -R14 ;  /* 0x000000ffff0ed224 */ /* 0x000fe200078e0a0e */
[----:B------:R-:W-:Y:S02]  /*0c90*/  IADD3 R15, PT, PT, -R15, RZ, RZ ;  /* 0x000000ff0f0f7210 */ /* 0x000fe40007ffe1ff */
[----:B------:R-:W-:-:S02]  /*0ca0*/  ISETP.GE.U32.AND P1, PT, R4, 0x3, PT ;  /* 0x000000030400780c */ /* 0x000fc40003f26070 */
[----:B------:R-:W-:Y:S01]  /*0cb0*/  SEL R6, R11, R14, !P6 ;  /* 0x0000000e0b067207 */ /* 0x000fe20007000000 */
[----:B0-----:R-:W-:-:S04]  /*0cc0*/  IMAD.U32 R14, RZ, RZ, UR10 ;  /* 0x0000000aff0e7e24 */ /* 0x001fc8000f8e00ff */
[----:B------:R-:W-:Y:S02]  /*0cd0*/  @!P4 IMAD.MOV R21, RZ, RZ, -R21 ;  /* 0x000000ffff15c224 */ /* 0x000fe400078e0a15 */
[----:B------:R-:W-:Y:S02]  /*0ce0*/  IMAD R6, R6, R5, R10 ;  /* 0x0000000506067224 */ /* 0x000fe400078e020a */
[----:B------:R-:W-:Y:S01]  /*0cf0*/  IMAD R5, R9, R15, R0 ;  /* 0x0000000f09057224 */ /* 0x000fe200078e0200 */
[----:B------:R-:W-:-:S05]  /*0d00*/  SEL R4, R12, R21, !P0 ;  /* 0x000000150c047207 */ /* 0x000fca0004000000 */
[----:B------:R-:W-:Y:S01]  /*0d10*/  IMAD R4, R6, R7, R4 ;  /* 0x0000000706047224 */ /* 0x000fe200078e0204 */
[----:B------:R-:W-:Y:S06]  /*0d20*/  @!P1 BRA `(.L_x_47) ;  /* 0x00000014006c9947 */ /* 0x000fec0003800000 */
[----:B------:R-:W-:Y:S01]  /*0d30*/  IMAD.IADD R7, R5, 0x1, R2 ;  /* 0x0000000105077824 */ /* 0x000fe200078e0202 */
[----:B------:R-:W-:Y:S01]  /*0d40*/  LOP3.LUT R6, RZ, R2, RZ, 0x33, !PT ;  /* 0x00000002ff067212 */ /* 0x000fe200078e33ff */
[----:B------:R-:W-:Y:S01]  /*0d50*/  VIADD R9, R2, 0x1 ;  /* 0x0000000102097836 */ /* 0x000fe20000000000 */
[----:B------:R-:W-:Y:S01]  /*0d60*/  MOV R8, UR6 ;  /* 0x0000000600087c02 */ /* 0x000fe20008000f00 */
[----:B------:R-:W-:Y:S01]  /*0d70*/  IMAD.MOV.U32 R23, RZ, RZ, RZ ;  /* 0x000000ffff177224 */ /* 0x000fe200078e00ff */
[----:B------:R-:W-:-:S07]  /*0d80*/  IADD3 R10, PT, PT, -R7, -0x2, RZ ;  /* 0xfffffffe070a7810 */ /* 0x000fce0007ffe1ff */
.L_x_60:
[----:B------:R-:W-:Y:S01]  /*0d90*/  ISETP.GE.AND P1, PT, R7, RZ, PT ;  /* 0x000000ff0700720c */ /* 0x000fe20003f26270 */
[----:B------:R-:W-:-:S12]  /*0da0*/  BSSY.RECONVERGENT B0, `(.L_x_48) ;  /* 0x000003d000007945 */ /* 0x000fd80003800200 */
[----:B------:R-:W-:Y:S05]  /*0db0*/  @!P1 BRA `(.L_x_49) ;  /* 0x0000000000749947 */ /* 0x000fea0003800000 */
[----:B------:R-:W-:Y:S01]  /*0dc0*/  IMAD.U32 R11, RZ, RZ, UR13 ;  /* 0x0000000dff0b7e24 */ /* 0x000fe2000f8e00ff */
[----:B------:R-:W-:-:S04]  /*0dd0*/  IABS R15, R7 ;  /* 0x00000007000f7213 */ /* 0x000fc80000000000 */
[-C--:B------:R-:W-:Y:S02]  /*0de0*/  IABS R20, R11.reuse ;  /* 0x0000000b00147213 */ /* 0x080fe40000000000 */
[-C--:B------:R-:W-:Y:S02]  /*0df0*/  LOP3.LUT R22, RZ, R11.reuse, RZ, 0x33, !PT ;  /* 0x0000000bff167212 */ /* 0x080fe400078e33ff */
[----:B------:R-:W0:Y:S08]  /*0e00*/  I2F.RP R2, R20 ;  /* 0x0000001400027306 */ /* 0x000e300000209400 */
[----:B0-----:R-:W0:Y:S02]  /*0e10*/  MUFU.RCP R2, R2 ;  /* 0x0000000200027308 */ /* 0x001e240000001000 */
[----:B0-----:R-:W-:Y:S01]  /*0e20*/  VIADD R12, R2, 0xffffffe ;  /* 0x0ffffffe020c7836 */ /* 0x001fe20000000000 */
[----:B------:R-:W-:-:S05]  /*0e30*/  LOP3.LUT R2, R7, R11, RZ, 0x3c, !PT ;  /* 0x0000000b07027212 */ /* 0x000fca00078e3cff */
[----:B------:R0:W1:Y:S01]  /*0e40*/  F2I.FTZ.U32.TRUNC.NTZ R13, R12 ;  /* 0x0000000c000d7305 */ /* 0x000062000021f000 */
[----:B------:R-:W-:Y:S01]  /*0e50*/  ISETP.GE.AND P3, PT, R2, RZ, PT ;  /* 0x000000ff0200720c */ /* 0x000fe20003f66270 */
[----:B0-----:R-:W-:Y:S02]  /*0e60*/  IMAD.MOV.U32 R12, RZ, RZ, RZ ;  /* 0x000000ffff0c7224 */ /* 0x001fe400078e00ff */
[----:B-1----:R-:W-:-:S04]  /*0e70*/  IMAD R14, R13, R20, RZ ;  /* 0x000000140d0e7224 */ /* 0x002fc800078e02ff */
[----:B------:R-:W-:-:S04]  /*0e80*/  IMAD.MOV R21, RZ, RZ, -R14 ;  /* 0x000000ffff157224 */ /* 0x000fc800078e0a0e */
        /* <DEDUP_REMOVED lines=16> */
.L_x_49:
[----:B------:R-:W-:Y:S02]  /*0f90*/  IMAD.U32 R11, RZ, RZ, UR13 ;  /* 0x0000000dff0b7e24 */ /* 0x000fe4000f8e00ff */
        /* <DEDUP_REMOVED lines=13> */
[----:B------:R-:W-:-:S04]  /*1070*/  IMAD.HI.U32 R21, R13, R21, R12 ;  /* 0x000000150d157227 */ /* 0x000fc800078e000c */
[----:B------:R-:W-:-:S04]  /*1080*/  IMAD.MOV.U32 R13, RZ, RZ, R16 ;  /* 0x000000ffff0d7224 */ /* 0x000fc800078e0010 */
        /* <DEDUP_REMOVED lines=14> */
.L_x_50:
[----:B------:R-:W-:Y:S05]  /*1170*/  BSYNC.RECONVERGENT B0 ;  /* 0x0000000000007941 */ /* 0x000fea0003800200 */
.L_x_48:
[----:B------:R-:W-:Y:S01]  /*1180*/  IABS R12, R7 ;  /* 0x00000007000c7213 */ /* 0x000fe20000000000 */
[----:B------:R-:W-:Y:S01]  /*1190*/  VIADD R19, R6, 0x1 ;  /* 0x0000000106137836 */ /* 0x000fe20000000000 */
[----:B------:R-:W-:Y:S02]  /*11a0*/  ISETP.GE.AND P3, PT, R7, RZ, PT ;  /* 0x000000ff0700720c */ /* 0x000fe40003f66270 */
[----:B------:R-:W-:Y:S01]  /*11b0*/  ISETP.NE.AND P4, PT, R2, 0x1, PT ;  /* 0x000000010200780c */ /* 0x000fe20003f85270 */
[----:B------:R-:W-:-:S04]  /*11c0*/  IMAD.HI.U32 R13, R21, R12, RZ ;  /* 0x0000000c150d7227 */ /* 0x000fc800078e00ff */
[----:B------:R-:W-:Y:S02]  /*11d0*/  IMAD.MOV R13, RZ, RZ, -R13 ;  /* 0x000000ffff0d7224 */ /* 0x000fe400078e0a0d */
[----:B------:R-:W-:Y:S02]  /*11e0*/  VIADD R2, R9, 0xffffffff ;  /* 0xffffffff09027836 */ /* 0x000fe40000000000 */
[----:B------:R-:W-:-:S05]  /*11f0*/  IMAD R13, R20, R13, R12 ;  /* 0x0000000d140d7224 */ /* 0x000fca00078e020c */
[----:B------:R-:W-:-:S13]  /*1200*/  ISETP.GT.U32.AND P2, PT, R20, R13, PT ;  /* 0x0000000d1400720c */ /* 0x000fda0003f44070 */
[----:B------:R-:W-:-:S05]  /*1210*/  @!P2 IMAD.IADD R13, R13, 0x1, -R20 ;  /* 0x000000010d0da824 */ /* 0x000fca00078e0a14 */
[----:B------:R-:W-:-:S13]  /*1220*/  ISETP.GT.U32.AND P2, PT, R20, R13, PT ;  /* 0x0000000d1400720c */ /* 0x000fda0003f44070 */
[----:B------:R-:W-:-:S05]  /*1230*/  @!P2 IADD3 R13, PT, PT, R13, -R20, RZ ;  /* 0x800000140d0da210 */ /* 0x000fca0007ffe0ff */
        /* <DEDUP_REMOVED lines=8> */
[----:B------:R-:W0:Y:S03]  /*12c0*/  LDC.64 R12, c[0x0][0x390] ;  /* 0x0000e400ff0c7b82 */ /* 0x000e260000000a00 */
[----:B------:R-:W-:-:S13]  /*12d0*/  ISETP.GT.U32.AND P2, PT, R20, R15, PT ;  /* 0x0000000f1400720c */ /* 0x000fda0003f44070 */
[----:B------:R-:W-:-:S05]  /*12e0*/  @!P2 IMAD.IADD R15, R15, 0x1, -R20 ;  /* 0x000000010f0fa824 */ /* 0x000fca00078e0a14 */
[----:B------:R-:W-:-:S13]  /*12f0*/  ISETP.GT.U32.AND P2, PT, R20, R15, PT ;  /* 0x0000000f1400720c */ /* 0x000fda0003f44070 */
[----:B------:R-:W-:Y:S01]  /*1300*/  @!P2 IMAD.IADD R15, R15, 0x1, -R20 ;  /* 0x000000010f0fa824 */ /* 0x000fe200078e0a14 */
[----:B------:R-:W-:-:S04]  /*1310*/  ISETP.GE.AND P2, PT, R7, R11, PT ;  /* 0x0000000b0700720c */ /* 0x000fc80003f46270 */
[----:B------:R-:W-:Y:S02]  /*1320*/  MOV R17, R15 ;  /* 0x0000000f00117202 */ /* 0x000fe40000000f00 */
[----:B------:R-:W1:Y:S01]  /*1330*/  LDC.64 R14, c[0x0][0x388] ;  /* 0x0000e200ff0e7b82 */ /* 0x000e620000000a00 */
[----:B------:R-:W-:Y:S01]  /*1340*/  @P1 SEL R19, R19, R2, P2 ;  /* 0x0000000213131207 */ /* 0x000fe20001000000 */
[----:B------:R-:W-:Y:S02]  /*1350*/  IMAD.U32 R2, RZ, RZ, UR14 ;  /* 0x0000000eff027e24 */ /* 0x000fe4000f8e00ff */
[----:B------:R-:W-:-:S03]  /*1360*/  @!P3 IMAD.MOV R17, RZ, RZ, -R17 ;  /* 0x000000ffff11b224 */ /* 0x000fc600078e0a11 */
[----:B------:R-:W-:Y:S02]  /*1370*/  IADD3 R19, PT, PT, R19, -R2, RZ ;  /* 0x8000000213137210 */ /* 0x000fe40007ffe0ff */
[----:B------:R-:W-:-:S03]  /*1380*/  SEL R17, R22, R17, !P0 ;  /* 0x0000001116117207 */ /* 0x000fc60004000000 */
[----:B0-----:R-:W-:Y:S01]  /*1390*/  IMAD.WIDE R18, R19, 0x4, R12 ;  /* 0x0000000413127825 */ /* 0x001fe200078e020c */
[----:B------:R-:W-:-:S05]  /*13a0*/  LOP3.LUT R16, RZ, R17, RZ, 0x33, !PT ;  /* 0x00000011ff107212 */ /* 0x000fca00078e33ff */
[----:B------:R-:W-:Y:S01]  /*13b0*/  @!P4 IMAD.IADD R17, R16, 0x1, R11 ;  /* 0x000000011011c824 */ /* 0x000fe200078e020b */
[----:B------:R-:W2:Y:S03]  /*13c0*/  LDG.E R18, desc[UR8][R18.64] ;  /* 0x0000000812127981 */ /* 0x000ea6000c1e1900 */
[----:B------:R-:W-:-:S04]  /*13d0*/  IMAD R17, R4, R11, R17 ;  /* 0x0000000b04117224 */ /* 0x000fc800078e0211 */
[----:B-1----:R-:W-:-:S06]  /*13e0*/  IMAD.WIDE R16, R17, 0x4, R14 ;  /* 0x0000000411107825 */ /* 0x002fcc00078e020e */
[----:B------:R-:W2:Y:S01]  /*13f0*/  LDG.E R16, desc[UR8][R16.64] ;  /* 0x0000000810107981 */ /* 0x000ea2000c1e1900 */
[----:B------:R-:W-:-:S05]  /*1400*/  VIADD R24, R7, 0x1 ;  /* 0x0000000107187836 */ /* 0x000fca0000000000 */
[----:B------:R-:W-:Y:S01]  /*1410*/  ISETP.GT.AND P1, PT, R24, -0x1, PT ;  /* 0xffffffff1800780c */ /* 0x000fe20003f24270 */
[----:B------:R-:W-:Y:S01]  /*1420*/  BSSY.RECONVERGENT B0, `(.L_x_51) ;  /* 0x0000024000007945 */ /* 0x000fe20003800200 */
[----:B--2---:R-:W-:-:S11]  /*1430*/  FFMA R23, R18, R16, R23 ;  /* 0x0000001012177223 */ /* 0x004fd60000000017 */
[----:B------:R-:W-:Y:S05]  /*1440*/  @P1 BRA `(.L_x_52) ;  /* 0x0000000000441947 */ /* 0x000fea0003800000 */
[----:B------:R-:W-:-:S05]  /*1450*/  IABS R17, R10 ;  /* 0x0000000a00117213 */ /* 0x000fca0000000000 */
        /* <DEDUP_REMOVED lines=9> */
[----:B------:R-:W-:-:S06]  /*14f0*/  @P1 VIADD R16, R16, 0x1 ;  /* 0x0000000110101836 */ /* 0x000fcc0000000000 */
[----:B------:R-:W-:-:S04]  /*1500*/  @!P3 IADD3 R16, PT, PT, -R16, RZ, RZ ;  /* 0x000000ff1010b210 */ /* 0x000fc80007ffe1ff */
[----:B------:R-:W-:-:S04]  /*1510*/  SEL R16, R22, R16, !P0 ;  /* 0x0000001016107207 */ /* 0x000fc80004000000 */
[----:B------:R-:W-:-:S04]  /*1520*/  LEA.HI R17, R16, R16, RZ, 0x1 ;  /* 0x0000001010117211 */ /* 0x000fc800078f08ff */
[----:B------:R-:W-:-:S04]  /*1530*/  LOP3.LUT R17, R17, 0xfffffffe, RZ, 0xc0, !PT ;  /* 0xfffffffe11117812 */ /* 0x000fc800078ec0ff */
[----:B------:R-:W-:Y:S01]  /*1540*/  IADD3 R16, PT, PT, R17, 0x1, -R16 ;  /* 0x0000000111107810 */ /* 0x000fe20007ffe810 */
[----:B------:R-:W-:Y:S06]  /*1550*/  BRA `(.L_x_53) ;  /* 0x0000000000407947 */ /* 0x000fec0003800000 */
.L_x_52:
        /* <DEDUP_REMOVED lines=11> */
[----:B------:R-:W-:-:S05]  /*1610*/  @!P3 IMAD.MOV R16, RZ, RZ, -R16 ;  /* 0x000000ffff10b224 */ /* 0x000fca00078e0a10 */
[----:B------:R-:W-:-:S04]  /*1620*/  SEL R16, R22, R16, !P0 ;  /* 0x0000001016107207 */ /* 0x000fc80004000000 */
[----:B------:R-:W-:-:S04]  /*1630*/  LEA.HI R17, R16, R16, RZ, 0x1 ;  /* 0x0000001010117211 */ /* 0x000fc800078f08ff */
[----:B------:R-:W-:-:S04]  /*1640*/  LOP3.LUT R17, R17, 0xfffffffe, RZ, 0xc0, !PT ;  /* 0xfffffffe11117812 */ /* 0x000fc800078ec0ff */
[----:B------:R-:W-:-:S07]  /*1650*/  IADD3 R16, PT, PT, R16, -R17, RZ ;  /* 0x8000001110107210 */ /* 0x000fce0007ffe0ff */
.L_x_53:
[----:B------:R-:W-:Y:S05]  /*1660*/  BSYNC.RECONVERGENT B0 ;  /* 0x0000000000007941 */ /* 0x000fea0003800200 */
.L_x_51:
        /* <DEDUP_REMOVED lines=22> */
[----:B------:R-:W-:-:S03]  /*17d0*/  ISETP.GE.AND P1, PT, R24, R11, PT ;  /* 0x0000000b1800720c */ /* 0x000fc60003f26270 */
[----:B------:R-:W-:Y:S01]  /*17e0*/  @!P2 IMAD.MOV R17, RZ, RZ, -R17 ;  /* 0x000000ffff11a224 */ /* 0x000fe200078e0a11 */
[----:B------:R-:W-:Y:S02]  /*17f0*/  ISETP.GE.AND P2, PT, R24, RZ, PT ;  /* 0x000000ff1800720c */ /* 0x000fe40003f46270 */
[----:B------:R-:W-:Y:S02]  /*1800*/  SEL R19, R6, R9, P1 ;  /* 0x0000000906137207 */ /* 0x000fe40000800000 */
[----:B------:R-:W-:Y:S02]  /*1810*/  SEL R17, R22, R17, !P0 ;  /* 0x0000001116117207 */ /* 0x000fe40004000000 */
[----:B------:R-:W-:Y:S02]  /*1820*/  SEL R19, R6, R19, !P2 ;  /* 0x0000001306137207 */ /* 0x000fe40005000000 */
[----:B------:R-:W-:-:S03]  /*1830*/  LOP3.LUT R16, RZ, R17, RZ, 0x33, !PT ;  /* 0x00000011ff107212 */ /* 0x000fc600078e33ff */
[----:B------:R-:W-:Y:S02]  /*1840*/  IMAD.IADD R25, R19, 0x1, -R2 ;  /* 0x0000000113197824 */ /* 0x000fe400078e0a02 */
[----:B------:R-:W-:-:S04]  /*1850*/  @!P3 IMAD.IADD R17, R16, 0x1, R11 ;  /* 0x000000011011b824 */ /* 0x000fc800078e020b */
[----:B------:R-:W-:Y:S02]  /*1860*/  IMAD R19, R4, R11, R17 ;  /* 0x0000000b04137224 */ /* 0x000fe400078e0211 */
[----:B------:R-:W-:-:S04]  /*1870*/  IMAD.WIDE R16, R25, 0x4, R12 ;  /* 0x0000000419107825 */ /* 0x000fc800078e020c */
[----:B------:R-:W-:Y:S02]  /*1880*/  IMAD.WIDE R18, R19, 0x4, R14 ;  /* 0x0000000413127825 */ /* 0x000fe400078e020e */
[----:B------:R-:W2:Y:S04]  /*1890*/  LDG.E R16, desc[UR8][R16.64] ;  /* 0x0000000810107981 */ /* 0x000ea8000c1e1900 */
[----:B------:R-:W2:Y:S01]  /*18a0*/  LDG.E R18, desc[UR8][R18.64] ;  /* 0x0000000812127981 */ /* 0x000ea2000c1e1900 */
[----:B------:R-:W-:Y:S01]  /*18b0*/  IADD3 R24, PT, PT, R7, 0x2, RZ ;  /* 0x0000000207187810 */ /* 0x000fe20007ffe0ff */
[----:B------:R-:W-:Y:S03]  /*18c0*/  BSSY.RECONVERGENT B0, `(.L_x_54) ;  /* 0x0000026000007945 */ /* 0x000fe60003800200 */
[----:B------:R-:W-:Y:S01]  /*18d0*/  ISETP.GT.AND P1, PT, R24, -0x1, PT ;  /* 0xffffffff1800780c */ /* 0x000fe20003f24270 */
[----:B--2---:R-:W-:-:S12]  /*18e0*/  FFMA R23, R16, R18, R23 ;  /* 0x0000001210177223 */ /* 0x004fd80000000017 */
        /* <DEDUP_REMOVED lines=19> */
.L_x_55:
        /* <DEDUP_REMOVED lines=16> */
.L_x_56:
[----:B------:R-:W-:Y:S05]  /*1b20*/  BSYNC.RECONVERGENT B0 ;  /* 0x0000000000007941 */ /* 0x000fea0003800200 */
.L_x_54:
[----:B------:R-:W-:Y:S02]  /*1b30*/  IABS R17, R24 ;  /* 0x0000001800117213 */ /* 0x000fe40000000000 */
[C---:B------:R-:W-:Y:S02]  /*1b40*/  ISETP.GE.AND P2, PT, R24.reuse, RZ, PT ;  /* 0x000000ff1800720c */ /* 0x040fe40003f46270 */
[----:B------:R-:W-:Y:S01]  /*1b50*/  ISETP.GE.AND P4, PT, R24, RZ, PT ;  /* 0x000000ff1800720c */ /* 0x000fe20003f86270 */
[----:B------:R-:W-:Y:S01]  /*1b60*/  IMAD.HI.U32 R18, R21, R17, RZ ;  /* 0x0000001115127227 */ /* 0x000fe200078e00ff */
[----:B------:R-:W-:-:S03]  /*1b70*/  ISETP.NE.AND P3, PT, R16, 0x1, PT ;  /* 0x000000011000780c */ /* 0x000fc60003f65270 */
        /* <DEDUP_REMOVED lines=10> */
[----:B------:R-:W-:Y:S01]  /*1c20*/  ISETP.GE.AND P2, PT, R18, RZ, PT ;  /* 0x000000ff1200720c */ /* 0x000fe20003f46270 */
[----:B------:R-:W-:Y:S02]  /*1c30*/  VIADD R18, R9, 0x1 ;  /* 0x0000000109127836 */ /* 0x000fe40000000000 */
[----:B------:R-:W-:-:S05]  /*1c40*/  IMAD.HI.U32 R17, R21, R19, RZ ;  /* 0x0000001315117227 */ /* 0x000fca00078e00ff */
[----:B------:R-:W-:-:S05]  /*1c50*/  IADD3 R17, PT, PT, -R17, RZ, RZ ;  /* 0x000000ff11117210 */ /* 0x000fca0007ffe1ff */
[----:B------:R-:W-:Y:S02]  /*1c60*/  IMAD R17, R20, R17, R19 ;  /* 0x0000001114117224 */ /* 0x000fe400078e0213 */
[----:B------:R-:W-:-:S03]  /*1c70*/  VIADD R19, R6, 0xffffffff ;  /* 0xffffffff06137836 */ /* 0x000fc60000000000 */
[----:B------:R-:W-:-:S13]  /*1c80*/  ISETP.GT.U32.AND P1, PT, R20, R17, PT ;  /* 0x000000111400720c */ /* 0x000fda0003f24070 */
[----:B------:R-:W-:-:S05]  /*1c90*/  @!P1 IMAD.IADD R17, R17, 0x1, -R20 ;  /* 0x0000000111119824 */ /* 0x000fca00078e0a14 */
[----:B------:R-:W-:-:S13]  /*1ca0*/  ISETP.GT.U32.AND P1, PT, R20, R17, PT ;  /* 0x000000111400720c */ /* 0x000fda0003f24070 */
[----:B------:R-:W-:Y:S01]  /*1cb0*/  @!P1 IMAD.IADD R17, R17, 0x1, -R20 ;  /* 0x0000000111119824 */ /* 0x000fe200078e0a14 */
[----:B------:R-:W-:-:S03]  /*1cc0*/  ISETP.GE.AND P1, PT, R24, R11, PT ;  /* 0x0000000b1800720c */ /* 0x000fc60003f26270 */
[----:B------:R-:W-:Y:S01]  /*1cd0*/  @!P2 IMAD.MOV R17, RZ, RZ, -R17 ;  /* 0x000000ffff11a224 */ /* 0x000fe200078e0a11 */
[----:B------:R-:W-:-:S04]  /*1ce0*/  @P4 SEL R19, R19, R18, P1 ;  /* 0x0000001213134207 */ /* 0x000fc80000800000 */
[----:B------:R-:W-:Y:S01]  /*1cf0*/  SEL R17, R22, R17, !P0 ;  /* 0x0000001116117207 */ /* 0x000fe20004000000 */
[----:B------:R-:W-:-:S03]  /*1d00*/  IMAD.IADD R25, R19, 0x1, -R2 ;  /* 0x0000000113197824 */ /* 0x000fc600078e0a02 */
[----:B------:R-:W-:-:S04]  /*1d10*/  LOP3.LUT R16, RZ, R17, RZ, 0x33, !PT ;  /* 0x00000011ff107212 */ /* 0x000fc800078e33ff */
[----:B------:R-:W-:-:S05]  /*1d20*/  @!P3 IADD3 R17, PT, PT, R16, R11, RZ ;  /* 0x0000000b1011b210 */ /* 0x000fca0007ffe0ff */
[----:B------:R-:W-:Y:S02]  /*1d30*/  IMAD R19, R4, R11, R17 ;  /* 0x0000000b04137224 */ /* 0x000fe400078e0211 */
[----:B------:R-:W-:-:S04]  /*1d40*/  IMAD.WIDE R16, R25, 0x4, R12 ;  /* 0x0000000419107825 */ /* 0x000fc800078e020c */
[----:B------:R-:W-:Y:S02]  /*1d50*/  IMAD.WIDE R18, R19, 0x4, R14 ;  /* 0x0000000413127825 */ /* 0x000fe400078e020e */
[----:B------:R-:W2:Y:S04]  /*1d60*/  LDG.E R16, desc[UR8][R16.64] ;  /* 0x0000000810107981 */ /* 0x000ea8000c1e1900 */
[----:B------:R-:W2:Y:S01]  /*1d70*/  LDG.E R18, desc[UR8][R18.64] ;  /* 0x0000000812127981 */ /* 0x000ea2000c1e1900 */
[----:B------:R-:W-:Y:S01]  /*1d80*/  VIADD R24, R7, 0x3 ;  /* 0x0000000307187836 */ /* 0x000fe20000000000 */
[----:B------:R-:W-:Y:S04]  /*1d90*/  BSSY.RECONVERGENT B0, `(.L_x_57) ;  /* 0x0000026000007945 */ /* 0x000fe80003800200 */
        /* <DEDUP_REMOVED lines=21> */
.L_x_58:
        /* <DEDUP_REMOVED lines=10> */
[----:B------:R-:W-:-:S06]  /*1f90*/  @P1 IADD3 R16, PT, PT, R16, 0x1, RZ ;  /* 0x0000000110101810 */ /* 0x000fcc0007ffe0ff */
[----:B------:R-:W-:-:S05]  /*1fa0*/  @!P3 IMAD.MOV R16, RZ, RZ, -R16 ;  /* 0x000000ffff10b224 */ /* 0x000fca00078e0a10 */
[----:B------:R-:W-:-:S04]  /*1fb0*/  SEL R16, R22, R16, !P0 ;  /* 0x0000001016107207 */ /* 0x000fc80004000000 */
[----:B------:R-:W-:-:S04]  /*1fc0*/  LEA.HI R17, R16, R16, RZ, 0x1 ;  /* 0x0000001010117211 */ /* 0x000fc800078f08ff */
[----:B------:R-:W-:-:S05]  /*1fd0*/  LOP3.LUT R17, R17, 0xfffffffe, RZ, 0xc0, !PT ;  /* 0xfffffffe11117812 */ /* 0x000fca00078ec0ff */
[----:B------:R-:W-:-:S07]  /*1fe0*/  IMAD.IADD R16, R16, 0x1, -R17 ;  /* 0x0000000110107824 */ /* 0x000fce00078e0a11 */
.L_x_59:
[----:B------:R-:W-:Y:S05]  /*1ff0*/  BSYNC.RECONVERGENT B0 ;  /* 0x0000000000007941 */ /* 0x000fea0003800200 */
.L_x_57:
[----:B------:R-:W-:Y:S02]  /*2000*/  IABS R17, R24 ;  /* 0x0000001800117213 */ /* 0x000fe40000000000 */
[C---:B------:R-:W-:Y:S02]  /*2010*/  ISETP.GE.AND P2, PT, R24.reuse, RZ, PT ;  /* 0x000000ff1800720c */ /* 0x040fe40003f46270 */
[----:B------:R-:W-:Y:S01]  /*2020*/  ISETP.GE.AND P3, PT, R24, RZ, PT ;  /* 0x000000ff1800720c */ /* 0x000fe20003f66270 */
[----:B------:R-:W-:Y:S01]  /*2030*/  IMAD.HI.U32 R18, R21, R17, RZ ;  /* 0x0000001115127227 */ /* 0x000fe200078e00ff */
[----:B------:R-:W-:-:S03]  /*2040*/  IADD3 R19, PT, PT, R6, -0x2, RZ ;  /* 0xfffffffe06137810 */ /* 0x000fc60007ffe0ff */
        /* <DEDUP_REMOVED lines=10> */
[----:B------:R-:W-:Y:S01]  /*20f0*/  ISETP.GE.AND P2, PT, R18, RZ, PT ;  /* 0x000000ff1200720c */ /* 0x000fe20003f46270 */
[----:B------:R-:W-:Y:S02]  /*2100*/  VIADD R18, R9, 0x2 ;  /* 0x0000000209127836 */ /* 0x000fe40000000000 */
        /* <DEDUP_REMOVED lines=9> */
[----:B------:R-:W-:Y:S02]  /*21a0*/  SEL R17, R22, R17, !P0 ;  /* 0x0000001116117207 */ /* 0x000fe40004000000 */
[----:B------:R-:W-:Y:S02]  /*21b0*/  ISETP.GE.AND P0, PT, R24, R11, PT ;  /* 0x0000000b1800720c */ /* 0x000fe40003f06270 */
[----:B------:R-:W-:Y:S02]  /*21c0*/  LOP3.LUT R16, RZ, R17, RZ, 0x33, !PT ;  /* 0x00000011ff107212 */ /* 0x000fe400078e33ff */
[----:B------:R-:W-:-:S03]  /*21d0*/  @P3 SEL R19, R19, R18, P0 ;  /* 0x0000001213133207 */ /* 0x000fc60000000000 */
[----:B------:R-:W-:Y:S02]  /*21e0*/  @!P1 IMAD.IADD R17, R16, 0x1, R11 ;  /* 0x0000000110119824 */ /* 0x000fe400078e020b */
[----:B------:R-:W-:Y:S02]  /*21f0*/  IMAD.IADD R19, R19, 0x1, -R2 ;  /* 0x0000000113137824 */ /* 0x000fe400078e0a02 */
[----:B------:R-:W-:Y:S02]  /*2200*/  IMAD R11, R4, R11, R17 ;  /* 0x0000000b040b7224 */ /* 0x000fe400078e0211 */
[----:B------:R-:W-:-:S04]  /*2210*/  IMAD.WIDE R12, R19, 0x4, R12 ;  /* 0x00000004130c7825 */ /* 0x000fc800078e020c */
[----:B------:R-:W-:Y:S02]  /*2220*/  IMAD.WIDE R14, R11, 0x4, R14 ;  /* 0x000000040b0e7825 */ /* 0x000fe400078e020e */
[----:B------:R-:W2:Y:S04]  /*2230*/  LDG.E R12, desc[UR8][R12.64] ;  /* 0x000000080c0c7981 */ /* 0x000ea8000c1e1900 */
[----:B------:R-:W2:Y:S01]  /*2240*/  LDG.E R14, desc[UR8][R14.64] ;  /* 0x000000080e0e7981 */ /* 0x000ea2000c1e1900 */
[----:B------:R-:W-:Y:S01]  /*2250*/  VIADD R8, R8, 0x4 ;  /* 0x0000000408087836 */ /* 0x000fe20000000000 */
[----:B------:R-:W-:Y:S01]  /*2260*/  IADD3 R7, PT, PT, R7, 0x4, RZ ;  /* 0x0000000407077810 */ /* 0x000fe20007ffe0ff */
[----:B------:R-:W-:Y:S02]  /*2270*/  VIADD R10, R10, 0xfffffffc ;  /* 0xfffffffc0a0a7836 */ /* 0x000fe40000000000 */
[----:B------:R-:W-:Y:S01]  /*2280*/  VIADD R9, R9, 0x4 ;  /* 0x0000000409097836 */ /* 0x000fe20000000000 */
[----:B------:R-:W-:Y:S01]  /*2290*/  ISETP.NE.AND P0, PT, R8, RZ, PT ;  /* 0x000000ff0800720c */ /* 0x000fe20003f05270 */
[----:B------:R-:W-:-:S02]  /*22a0*/  VIADD R6, R6, 0xfffffffc ;  /* 0xfffffffc06067836 */ /* 0x000fc40000000000 */
[----:B--2---:R-:W-:-:S10]  /*22b0*/  FFMA R23, R12, R14, R23 ;  /* 0x0000000e0c177223 */ /* 0x004fd40000000017 */
[----:B------:R-:W-:Y:S05]  /*22c0*/  @P0 BRA `(.L_x_60) ;  /* 0xffffffe800b00947 */ /* 0x000fea000383ffff */
[----:B------:R-:W-:-:S07]  /*22d0*/  VIADD R14, R9, 0xffffffff ;  /* 0xffffffff090e7836 */ /* 0x000fce0000000000 */
.L_x_47:
[----:B------:R-:W-:-:S09]  /*22e0*/  UISETP.NE.AND UP0, UPT, UR7, URZ, UPT ;  /* 0x000000ff0700728c */ /* 0x000fd2000bf05270 */
[----:B------:R-:W-:Y:S05]  /*22f0*/  BRA.U !UP0, `(.L_x_61) ;  /* 0x0000001108a07547 */ /* 0x000fea000b800000 */
[----:B------:R-:W-:-:S09]  /*2300*/  UISETP.NE.AND UP0, UPT, UR7, 0x1, UPT ;  /* 0x000000010700788c */ /* 0x000fd2000bf05270 */
[----:B------:R-:W-:Y:S05]  /*2310*/  BRA.U !UP0, `(.L_x_62) ;  /* 0x0000000908e47547 */ /* 0x000fea000b800000 */
[----:B------:R-:W-:Y:S01]  /*2320*/  IMAD.IADD R18, R5, 0x1, R14 ;  /* 0x0000000105127824 */ /* 0x000fe200078e020e */
[----:B------:R-:W-:Y:S04]  /*2330*/  BSSY.RECONVERGENT B0, `(.L_x_63) ;  /* 0x0000041000007945 */ /* 0x000fe80003800200 */
[----:B------:R-:W-:-:S13]  /*2340*/  ISETP.GT.AND P0, PT, R18, -0x1, PT ;  /* 0xffffffff1200780c */ /* 0x000fda0003f04270 */
[----:B------:R-:W-:Y:S05]  /*2350*/  @P0 BRA `(.L_x_64) ;  /* 0x0000000000800947 */ /* 0x000fea0003800000 */
[----:B------:R-:W0:Y:S01]  /*2360*/  LDCU UR10, c[0x0][0x3a8] ;  /* 0x00007500ff0a77ac */ /* 0x000e220008000800 */
[----:B------:R-:W-:Y:S01]  /*2370*/  LOP3.LUT R6, RZ, R18, RZ, 0x33, !PT ;  /* 0x00000012ff067212 */ /* 0x000fe200078e33ff */
[----:B0-----:R-:W-:-:S05]  /*2380*/  IMAD.U32 R15, RZ, RZ, UR10 ;  /* 0x0000000aff0f7e24 */ /* 0x001fca000f8e00ff */
[-C--:B------:R-:W-:Y:S02]  /*2390*/  IABS R16, R15.reuse ;  /* 0x0000000f00107213 */ /* 0x080fe40000000000 */
[----:B------:R-:W-:Y:S02]  /*23a0*/  LOP3.LUT R19, RZ, R15, RZ, 0x33, !PT ;  /* 0x0000000fff137212 */ /* 0x000fe400078e33ff */
[----:B------:R-:W0:Y:S08]  /*23b0*/  I2F.RP R8, R16 ;  /* 0x0000001000087306 */ /* 0x000e300000209400 */
[----:B0-----:R-:W0:Y:S02]  /*23c0*/  MUFU.RCP R8, R8 ;  /* 0x0000000800087308 */ /* 0x001e240000001000 */
[----:B0-----:R-:W-:-:S06]  /*23d0*/  IADD3 R9, PT, PT, R8, 0xffffffe, RZ ;  /* 0x0ffffffe08097810 */ /* 0x001fcc0007ffe0ff */
[----:B------:R-:W0:Y:S02]  /*23e0*/  F2I.FTZ.U32.TRUNC.NTZ R7, R9 ;  /* 0x0000000900077305 */ /* 0x000e24000021f000 */
[----:B0-----:R-:W-:-:S04]  /*23f0*/  IMAD R10, R7, R16, RZ ;  /* 0x00000010070a7224 */ /* 0x001fc800078e02ff */
[----:B------:R-:W-:Y:S01]  /*2400*/  IMAD.MOV R17, RZ, RZ, -R10 ;  /* 0x000000ffff117224 */ /* 0x000fe200078e0a0a */
[----:B------:R-:W-:Y:S01]  /*2410*/  IABS R10, R6 ;  /* 0x00000006000a7213 */ /* 0x000fe20000000000 */
[----:B------:R-:W-:-:S04]  /*2420*/  IMAD.MOV.U32 R6, RZ, RZ, RZ ;  /* 0x000000ffff067224 */ /* 0x000fc800078e00ff */
[----:B------:R-:W-:-:S04]  /*2430*/  IMAD.HI.U32 R17, R7, R17, R6 ;  /* 0x0000001107117227 */ /* 0x000fc800078e0006 */
[----:B------:R-:W-:-:S04]  /*2440*/  IMAD.MOV.U32 R7, RZ, RZ, R10 ;  /* 0x000000ffff077224 */ /* 0x000fc800078e000a */
        /* <DEDUP_REMOVED lines=9> */
[----:B------:R-:W-:Y:S01]  /*24e0*/  @P0 VIADD R6, R6, 0x1 ;  /* 0x0000000106060836 */ /* 0x000fe20000000000 */
[----:B------:R-:W-:-:S05]  /*24f0*/  ISETP.NE.AND P0, PT, R15, RZ, PT ;  /* 0x000000ff0f00720c */ /* 0x000fca0003f05270 */
[----:B------:R-:W-:-:S05]  /*2500*/  @!P2 IMAD.MOV R6, RZ, RZ, -R6 ;  /* 0x000000ffff06a224 */ /* 0x000fca00078e0a06 */
[----:B------:R-:W-:-:S04]  /*2510*/  SEL R6, R19, R6, !P0 ;  /* 0x0000000613067207 */ /* 0x000fc80004000000 */
[----:B------:R-:W-:-:S04]  /*2520*/  LEA.HI R7, R6, R6, RZ, 0x1 ;  /* 0x0000000606077211 */ /* 0x000fc800078f08ff */
[----:B------:R-:W-:-:S04]  /*2530*/  LOP3.LUT R7, R7, 0xfffffffe, RZ, 0xc0, !PT ;  /* 0xfffffffe07077812 */ /* 0x000fc800078ec0ff */
[----:B------:R-:W-:Y:S01]  /*2540*/  IADD3 R10, PT, PT, R7, 0x1, -R6 ;  /* 0x00000001070a7810 */ /* 0x000fe20007ffe806 */
[----:B------:R-:W-:Y:S06]  /*2550*/  BRA `(.L_x_65) ;  /* 0x0000000000787947 */ /* 0x000fec0003800000 */
.L_x_64:
[----:B------:R-:W0:Y:S01]  /*2560*/  LDCU UR10, c[0x0][0x3a8] ;  /* 0x00007500ff0a77ac */ /* 0x000e220008000800 */
        /* <DEDUP_REMOVED lines=9> */
[----:B------:R-:W-:Y:S02]  /*2600*/  IMAD.MOV R17, RZ, RZ, -R6 ;  /* 0x000000ffff117224 */ /* 0x000fe400078e0a06 */
[----:B------:R-:W-:-:S05]  /*2610*/  HFMA2 R6, -RZ, RZ, 0, 0 ;  /* 0x00000000ff067431 */ /* 0x000fca00000001ff */
        /* <DEDUP_REMOVED lines=12> */
[----:B------:R-:W-:-:S05]  /*26e0*/  ISETP.NE.AND P0, PT, R15, RZ, PT ;  /* 0x000000ff0f00720c */ /* 0x000fca0003f05270 */
[----:B------:R-:W-:-:S04]  /*26f0*/  @!P2 IADD3 R6, PT, PT, -R6, RZ, RZ ;  /* 0x000000ff0606a210 */ /* 0x000fc80007ffe1ff */
[----:B------:R-:W-:-:S04]  /*2700*/  SEL R6, R19, R6, !P0 ;  /* 0x0000000613067207 */ /* 0x000fc80004000000 */
[----:B------:R-:W-:-:S04]  /*2710*/  LEA.HI R7, R6, R6, RZ, 0x1 ;  /* 0x0000000606077211 */ /* 0x000fc800078f08ff */
[----:B------:R-:W-:-:S05]  /*2720*/  LOP3.LUT R7, R7, 0xfffffffe, RZ, 0xc0, !PT ;  /* 0xfffffffe07077812 */ /* 0x000fca00078ec0ff */
[----:B------:R-:W-:-:S07]  /*2730*/  IMAD.IADD R10, R6, 0x1, -R7 ;  /* 0x00000001060a7824 */ /* 0x000fce00078e0a07 */
.L_x_65:
[----:B------:R-:W-:Y:S05]  /*2740*/  BSYNC.RECONVERGENT B0 ;  /* 0x0000000000007941 */ /* 0x000fea0003800200 */
.L_x_63:
[----:B------:R-:W-:Y:S02]  /*2750*/  IABS R6, R18 ;  /* 0x0000001200067213 */ /* 0x000fe40000000000 */
[C---:B------:R-:W-:Y:S02]  /*2760*/  ISETP.GE.AND P2, PT, R18.reuse, RZ, PT ;  /* 0x000000ff1200720c */ /* 0x040fe40003f46270 */
[----:B------:R-:W-:Y:S01]  /*2770*/  ISETP.GE.AND P4, PT, R18, RZ, PT ;  /* 0x000000ff1200720c */ /* 0x000fe20003f86270 */
[----:B------:R-:W-:Y:S01]  /*2780*/  IMAD.HI.U32 R7, R17, R6, RZ ;  /* 0x0000000611077227 */ /* 0x000fe200078e00ff */
[----:B------:R-:W-:Y:S02]  /*2790*/  ISETP.NE.AND P3, PT, R10, 0x1, PT ;  /* 0x000000010a00780c */ /* 0x000fe40003f65270 */
[----:B------:R-:W-:Y:S01]  /*27a0*/  IADD3 R11, PT, PT, -R14, RZ, RZ ;  /* 0x000000ff0e0b7210 */ /* 0x000fe20007ffe1ff */
        /* <DEDUP_REMOVED lines=19> */
[----:B------:R-:W-:-:S03]  /*28e0*/  ISETP.GE.AND P1, PT, R18, R15, PT ;  /* 0x0000000f1200720c */ /* 0x000fc60003f26270 */
[----:B------:R-:W-:Y:S01]  /*28f0*/  IMAD.MOV.U32 R12, RZ, RZ, R9 ;  /* 0x000000ffff0c7224 */ /* 0x000fe200078e0009 */
[----:B------:R-:W-:Y:S01]  /*2900*/  @P4 SEL R11, R11, R14, P1 ;  /* 0x0000000e0b0b4207 */ /* 0x000fe20000800000 */
[----:B------:R-:W1:Y:S02]  /*2910*/  LDC.64 R8, c[0x0][0x388] ;  /* 0x0000e200ff087b82 */ /* 0x000e640000000a00 */
[----:B------:R-:W-:Y:S02]  /*2920*/  @!P2 IMAD.MOV R12, RZ, RZ, -R12 ;  /* 0x000000ffff0ca224 */ /* 0x000fe400078e0a0c */
[----:B------:R-:W-:-:S03]  /*2930*/  IMAD.IADD R11, R11, 0x1, -R2 ;  /* 0x000000010b0b7824 */ /* 0x000fc600078e0a02 */
[----:B------:R-:W-:-:S04]  /*2940*/  SEL R12, R19, R12, !P0 ;  /* 0x0000000c130c7207 */ /* 0x000fc80004000000 */
[----:B------:R-:W-:-:S05]  /*2950*/  LOP3.LUT R10, RZ, R12, RZ, 0x33, !PT ;  /* 0x0000000cff0a7212 */ /* 0x000fca00078e33ff */
[----:B------:R-:W-:Y:S02]  /*2960*/  @!P3 IMAD.IADD R12, R10, 0x1, R15 ;  /* 0x000000010a0cb824 */ /* 0x000fe400078e020f */
[----:B0-----:R-:W-:-:S04]  /*2970*/  IMAD.WIDE R10, R11, 0x4, R6 ;  /* 0x000000040b0a7825 */ /* 0x001fc800078e0206 */
[----:B------:R-:W-:Y:S02]  /*2980*/  IMAD R13, R4, R15, R12 ;  /* 0x0000000f040d7224 */ /* 0x000fe400078e020c */
[----:B------:R-:W2:Y:S02]  /*2990*/  LDG.E R10, desc[UR8][R10.64] ;  /* 0x000000080a0a7981 */ /* 0x000ea4000c1e1900 */
[----:B-1----:R-:W-:-:S06]  /*29a0*/  IMAD.WIDE R12, R13, 0x4, R8 ;  /* 0x000000040d0c7825 */ /* 0x002fcc00078e0208 */
[----:B------:R-:W2:Y:S01]  /*29b0*/  LDG.E R12, desc[UR8][R12.64] ;  /* 0x000000080c0c7981 */ /* 0x000ea2000c1e1900 */
[----:B------:R-:W-:-:S05]  /*29c0*/  VIADD R20, R18, 0x1 ;  /* 0x0000000112147836 */ /* 0x000fca0000000000 */
[----:B------:R-:W-:Y:S01]  /*29d0*/  ISETP.GT.AND P1, PT, R20, -0x1, PT ;  /* 0xffffffff1400780c */ /* 0x000fe20003f24270 */
[----:B------:R-:W-:Y:S01]  /*29e0*/  BSSY.RECONVERGENT B0, `(.L_x_66) ;  /* 0x0000025000007945 */ /* 0x000fe20003800200 */
[----:B--2---:R-:W-:-:S11]  /*29f0*/  FFMA R23, R10, R12, R23 ;  /* 0x0000000c0a177223 */ /* 0x004fd60000000017 */
[----:B------:R-:W-:Y:S05]  /*2a00*/  @P1 BRA `(.L_x_67) ;  /* 0x0000000000481947 */ /* 0x000fea0003800000 */
[----:B------:R-:W-:-:S04]  /*2a10*/  IADD3 R18, PT, PT, -R18, -0x2, RZ ;  /* 0xfffffffe12127810 */ /* 0x000fc80007ffe1ff */
        /* <DEDUP_REMOVED lines=17> */
.L_x_67:
        /* <DEDUP_REMOVED lines=16> */
.L_x_68:
[----:B------:R-:W-:Y:S05]  /*2c30*/  BSYNC.RECONVERGENT B0 ;  /* 0x0000000000007941 */ /* 0x000fea0003800200 */
.L_x_66:
[----:B------:R-:W-:Y:S02]  /*2c40*/  IABS R11, R20 ;  /* 0x00000014000b7213 */ /* 0x000fe40000000000 */
[C---:B------:R-:W-:Y:S02]  /*2c50*/  ISETP.GE.AND P2, PT, R20.reuse, RZ, PT ;  /* 0x000000ff1400720c */ /* 0x040fe40003f46270 */
[----:B------:R-:W-:Y:S01]  /*2c60*/  ISETP.GE.AND P3, PT, R20, RZ, PT ;  /* 0x000000ff1400720c */ /* 0x000fe20003f66270 */
[----:B------:R-:W-:Y:S01]  /*2c70*/  IMAD.HI.U32 R12, R17, R11, RZ ;  /* 0x0000000b110c7227 */ /* 0x000fe200078e00ff */
[----:B------:R-:W-:-:S03]  /*2c80*/  LOP3.LUT R13, RZ, R14, RZ, 0x33, !PT ;  /* 0x0000000eff0d7212 */ /* 0x000fc600078e33ff */
        /* <DEDUP_REMOVED lines=10> */
[----:B------:R-:W-:Y:S02]  /*2d30*/  ISETP.GE.AND P2, PT, R12, RZ, PT ;  /* 0x000000ff0c00720c */ /* 0x000fe40003f46270 */
[----:B------:R-:W-:Y:S01]  /*2d40*/  IADD3 R12, PT, PT, R14, 0x1, RZ ;  /* 0x000000010e0c7810 */ /* 0x000fe20007ffe0ff */
        /* <DEDUP_REMOVED lines=20> */
[----:B------:R-:W-:Y:S02]  /*2e90*/  VIADD R14, R14, 0x2 ;  /* 0x000000020e0e7836 */ /* 0x000fe40000000000 */
[----:B--2---:R-:W-:-:S07]  /*2ea0*/  FFMA R23, R6, R8, R23 ;  /* 0x0000000806177223 */ /* 0x004fce0000000017 */
.L_x_62:
[----:B------:R-:W-:-:S09]  /*2eb0*/  ULOP3.LUT UP0, URZ, UR5, 0x1, URZ, 0xc0, !UPT ;  /* 0x0000000105ff7892 */ /* 0x000fd2000f80c0ff */
        /* <DEDUP_REMOVED lines=8> */
[----:B------:R-:W-:-:S04]  /*2f40*/  IABS R7, R6 ;  /* 0x0000000600077213 */ /* 0x000fc80000000000 */
        /* <DEDUP_REMOVED lines=8> */
[----:B------:R-:W-:-:S06]  /*2fd0*/  IMAD.HI.U32 R9, R9, R13, R8 ;  /* 0x0000000d09097227 */ /* 0x000fcc00078e0008 */
        /* <DEDUP_REMOVED lines=16> */
[----:B------:R-:W-:-:S04]  /*30e0*/  LOP3.LUT R10, R10, 0xfffffffe, RZ, 0xc0, !PT ;  /* 0xfffffffe0a0a7812 */ /* 0x000fc800078ec0ff */
[----:B------:R-:W-:Y:S01]  /*30f0*/  IADD3 R15, PT, PT, R10, 0x1, -R11 ;  /* 0x000000010a0f7810 */ /* 0x000fe20007ffe80b */
[----:B------:R-:W-:Y:S06]  /*3100*/  BRA `(.L_x_71) ;  /* 0x0000000000787947 */ /* 0x000fec0003800000 */
.L_x_70:
[----:B------:R-:W0:Y:S01]  /*3110*/  LDCU UR10, c[0x0][0x3a8] ;  /* 0x00007500ff0a77ac */ /* 0x000e220008000800 */
        /* <DEDUP_REMOVED lines=8> */
[----:B------:R-:W-:Y:S01]  /*31a0*/  IMAD.MOV R11, RZ, RZ, -R8 ;  /* 0x000000ffff0b7224 */ /* 0x000fe200078e0a08 */
[----:B------:R-:W-:-:S05]  /*31b0*/  MOV R8, RZ ;  /* 0x000000ff00087202 */ /* 0x000fca0000000f00 */
        /* <DEDUP_REMOVED lines=11> */
[----:B------:R-:W-:-:S03]  /*3270*/  ISETP.NE.AND P0, PT, R6, RZ, PT ;  /* 0x000000ff0600720c */ /* 0x000fc60003f05270 */
[----:B------:R-:W-:Y:S01]  /*3280*/  IMAD.MOV.U32 R11, RZ, RZ, R8 ;  /* 0x000000ffff0b7224 */ /* 0x000fe200078e0008 */
[----:B------:R-:W-:-:S04]  /*3290*/  LOP3.LUT R8, RZ, R6, RZ, 0x33, !PT ;  /* 0x00000006ff087212 */ /* 0x000fc800078e33ff */
[----:B------:R-:W-:-:S04]  /*32a0*/  @!P2 IADD3 R11, PT, PT, -R11, RZ, RZ ;  /* 0x000000ff0b0ba210 */ /* 0x000fc80007ffe1ff */
[----:B------:R-:W-:-:S04]  /*32b0*/  SEL R11, R8, R11, !P0 ;  /* 0x0000000b080b7207 */ /* 0x000fc80004000000 */
[----:B------:R-:W-:-:S04]  /*32c0*/  LEA.HI R10, R11, R11, RZ, 0x1 ;  /* 0x0000000b0b0a7211 */ /* 0x000fc800078f08ff */
[----:B------:R-:W-:-:S05]  /*32d0*/  LOP3.LUT R10, R10, 0xfffffffe, RZ, 0xc0, !PT ;  /* 0xfffffffe0a0a7812 */ /* 0x000fca00078ec0ff */
[----:B------:R-:W-:-:S07]  /*32e0*/  IMAD.IADD R15, R11, 0x1, -R10 ;  /* 0x000000010b0f7824 */ /* 0x000fce00078e0a0a */
.L_x_71:
[----:B------:R-:W-:Y:S05]  /*32f0*/  BSYNC.RECONVERGENT B0 ;  /* 0x0000000000007941 */ /* 0x000fea0003800200 */
.L_x_69:
[----:B------:R-:W-:Y:S01]  /*3300*/  IABS R10, R5 ;  /* 0x00000005000a7213 */ /* 0x000fe20000000000 */
[----:B------:R-:W0:Y:S01]  /*3310*/  LDC.64 R12, c[0x0][0x390] ;  /* 0x0000e400ff0c7b82 */ /* 0x000e220000000a00 */
[C---:B------:R-:W-:Y:S02]  /*3320*/  ISETP.GE.AND P2, PT, R5.reuse, RZ, PT ;  /* 0x000000ff0500720c */ /* 0x040fe40003f46270 */
[----:B------:R-:W-:Y:S01]  /*3330*/  ISETP.GE.AND P3, PT, R5, RZ, PT ;  /* 0x000000ff0500720c */ /* 0x000fe20003f66270 */
        /* <DEDUP_REMOVED lines=14> */
[----:B------:R-:W-:Y:S01]  /*3420*/  IMAD R10, R7, R9, R10 ;  /* 0x00000009070a7224 */ /* 0x000fe200078e020a */
[----:B------:R-:W-:-:S04]  /*3430*/  IADD3 R9, PT, PT, -R14, RZ, RZ ;  /* 0x000000ff0e097210 */ /* 0x000fc80007ffe1ff */
[----:B------:R-:W-:-:S13]  /*3440*/  ISETP.GT.U32.AND P1, PT, R7, R10, PT ;  /* 0x0000000a0700720c */ /* 0x000fda0003f24070 */
[----:B------:R-:W-:-:S05]  /*3450*/  @!P1 IMAD.IADD R10, R10, 0x1, -R7 ;  /* 0x000000010a0a9824 */ /* 0x000fca00078e0a07 */
[----:B------:R-:W-:-:S13]  /*3460*/  ISETP.GT.U32.AND P1, PT, R7, R10, PT ;  /* 0x0000000a0700720c */ /* 0x000fda0003f24070 */
[----:B------:R-:W-:Y:S01]  /*3470*/  @!P1 IMAD.IADD R10, R10, 0x1, -R7 ;  /* 0x000000010a0a9824 */ /* 0x000fe200078e0a07 */
[----:B------:R-:W-:-:S03]  /*3480*/  ISETP.NE.AND P1, PT, R15, 0x1, PT ;  /* 0x000000010f00780c */ /* 0x000fc60003f25270 */
[----:B------:R-:W-:Y:S02]  /*3490*/  IMAD.MOV.U32 R7, RZ, RZ, R10 ;  /* 0x000000ffff077224 */ /* 0x000fe400078e000a */
[----:B------:R-:W1:Y:S02]  /*34a0*/  LDC.64 R10, c[0x0][0x388] ;  /* 0x0000e200ff0a7b82 */ /* 0x000e640000000a00 */
        /* <DEDUP_REMOVED lines=8> */
[----:B0-----:R-:W-:-:S04]  /*3530*/  IMAD.WIDE R12, R9, 0x4, R12 ;  /* 0x00000004090c7825 */ /* 0x001fc800078e020c */
[----:B-1----:R-:W-:Y:S02]  /*3540*/  IMAD.WIDE R10, R7, 0x4, R10 ;  /* 0x00000004070a7825 */ /* 0x002fe400078e020a */
[----:B------:R-:W2:Y:S04]  /*3550*/  LDG.E R12, desc[UR8][R12.64] ;  /* 0x000000080c0c7981 */ /* 0x000ea8000c1e1900 */
[----:B------:R-:W2:Y:S02]  /*3560*/  LDG.E R10, desc[UR8][R10.64] ;  /* 0x000000080a0a7981 */ /* 0x000ea4000c1e1900 */
[----:B--2---:R-:W-:-:S07]  /*3570*/  FFMA R23, R12, R10, R23 ;  /* 0x0000000a0c177223 */ /* 0x004fce0000000017 */
.L_x_61:
        /* <DEDUP_REMOVED lines=14> */
[----:B------:R-:W-:-:S05]  /*3660*/  IMAD.HI.U32 R2, R11, R8, RZ ;  /* 0x000000080b027227 */ /* 0x000fca00078e00ff */
[----:B------:R-:W-:-:S05]  /*3670*/  IADD3 R4, PT, PT, -R2, RZ, RZ ;  /* 0x000000ff02047210 */ /* 0x000fca0007ffe1ff */
[----:B------:R-:W-:-:S05]  /*3680*/  IMAD R4, R9, R4, R8 ;  /* 0x0000000409047224 */ /* 0x000fca00078e0208 */
[----:B------:R-:W-:-:S13]  /*3690*/  ISETP.GT.U32.AND P1, PT, R9, R4, PT ;  /* 0x000000040900720c */ /* 0x000fda0003f24070 */
[----:B------:R-:W-:Y:S02]  /*36a0*/  @!P1 IMAD.IADD R4, R4, 0x1, -R9 ;  /* 0x0000000104049824 */ /* 0x000fe400078e0a09 */
        /* <DEDUP_REMOVED lines=12> */
.L_x_73:
        /* <DEDUP_REMOVED lines=9> */
.L_x_105:


//--------------------- .text.rowfilter           --------------------------
	.section	.text.rowfilter,"ax",@progbits
	.align	128
        .global         rowfilter
        .type           rowfilter,@function
        .size           rowfilter,(.L_x_106 - rowfilter)
        .other          rowfilter,@"STO_CUDA_ENTRY STV_DEFAULT"
rowfilter:
.text.rowfilter:
        /* <DEDUP_REMOVED lines=34> */
.L_x_75:
        /* <DEDUP_REMOVED lines=20> */
.L_x_74:
[----:B------:R-:W-:Y:S01]  /*0360*/  UIADD3 UR5, UPT, UPT, UR5, 0x1, -UR6 ;  /* 0x0000000105057890 */ /* 0x000fe2000fffe806 */
[----:B------:R-:W0:Y:S03]  /*0370*/  LDCU UR12, c[0x0][0x3a8] ;  /* 0x00007500ff0c77ac */ /* 0x000e260008000800 */
[----:B------:R-:W-:Y:S02]  /*0380*/  ULOP3.LUT UR6, UR5, 0xfffffffc, URZ, 0xc0, !UPT ;  /* 0xfffffffc05067892 */ /* 0x000fe4000f8ec0ff */
[----:B------:R-:W-:Y:S02]  /*0390*/  ULOP3.LUT UR7, UR5, 0x3, URZ, 0xc0, !UPT ;  /* 0x0000000305077892 */ /* 0x000fe4000f8ec0ff */
[----:B------:R-:W-:-:S12]  /*03a0*/  UIADD3 UR6, UPT, UPT, -UR6, URZ, URZ ;  /* 0x000000ff06067290 */ /* 0x000fd8000fffe1ff */
.L_x_101:
[----:B-1----:R-:W1:Y:S01]  /*03b0*/  LDC R0, c[0x0][0x3a0] ;  /* 0x0000e800ff007b82 */ /* 0x002e620000000800 */
[----:B------:R-:W-:Y:S01]  /*03c0*/  IABS R16, R19 ;  /* 0x0000001300107213 */ /* 0x000fe20000000000 */
[----:B------:R-:W2:Y:S01]  /*03d0*/  LDCU UR11, c[0x0][0x3b0] ;  /* 0x00007600ff0b77ac */ /* 0x000ea20008000800 */
[----:B------:R-:W3:Y:S05]  /*03e0*/  LDCU UR10, c[0x0][0x3ac] ;  /* 0x00007580ff0a77ac */ /* 0x000eea0008000800 */
[----:B------:R-:W4:Y:S08]  /*03f0*/  LDC R8, c[0x0][0x39c] ;  /* 0x0000e700ff087b82 */ /* 0x000f300000000800 */
[----:B------:R-:W5:Y:S01]  /*0400*/  LDC R6, c[0x0][0x3a4] ;  /* 0x0000e900ff067b82 */ /* 0x000f620000000800 */
[----:B-1----:R-:W-:-:S04]  /*0410*/  IABS R4, R0 ;  /* 0x0000000000047213 */ /* 0x002fc80000000000 */
[----:B------:R-:W1:Y:S01]  /*0420*/  I2F.RP R9, R4 ;  /* 0x0000000400097306 */ /* 0x000e620000209400 */
[----:B----4-:R-:W-:-:S07]  /*0430*/  IABS R5, R8 ;  /* 0x0000000800057213 */ /* 0x010fce0000000000 */
[----:B------:R-:W4:Y:S08]  /*0440*/  I2F.RP R7, R5 ;  /* 0x0000000500077306 */ /* 0x000f300000209400 */
[----:B-1----:R-:W1:Y:S08]  /*0450*/  MUFU.RCP R9, R9 ;  /* 0x0000000900097308 */ /* 0x002e700000001000 */
[----:B----4-:R-:W4:Y:S01]  /*0460*/  MUFU.RCP R7, R7 ;  /* 0x0000000700077308 */ /* 0x010f220000001000 */
[----:B-1----:R-:W-:-:S07]  /*0470*/  VIADD R2, R9, 0xffffffe ;  /* 0x0ffffffe09027836 */ /* 0x002fce0000000000 */
[----:B------:R1:W0:Y:S01]  /*0480*/  F2I.FTZ.U32.TRUNC.NTZ R3, R2 ;  /* 0x0000000200037305 */ /* 0x000222000021f000 */
[----:B----4-:R-:W-:-:S07]  /*0490*/  VIADD R10, R7, 0xffffffe ;  /* 0x0ffffffe070a7836 */ /* 0x010fce0000000000 */
[----:B------:R4:W2:Y:S01]  /*04a0*/  F2I.FTZ.U32.TRUNC.NTZ R11, R10 ;  /* 0x0000000a000b7305 */ /* 0x0008a2000021f000 */
[----:B-1----:R-:W-:Y:S02]  /*04b0*/  IMAD.MOV.U32 R2, RZ, RZ, RZ ;  /* 0x000000ffff027224 */ /* 0x002fe400078e00ff */
[--C-:B0-----:R-:W-:Y:S02]  /*04c0*/  IMAD.MOV R13, RZ, RZ, -R3.reuse ;  /* 0x000000ffff0d7224 */ /* 0x101fe400078e0a03 */
[----:B----4-:R-:W-:Y:S02]  /*04d0*/  IMAD.MOV.U32 R10, RZ, RZ, RZ ;  /* 0x000000ffff0a7224 */ /* 0x010fe400078e00ff */
[----:B------:R-:W-:Y:S01]  /*04e0*/  IMAD R9, R13, R4, RZ ;  /* 0x000000040d097224 */ /* 0x000fe200078e02ff */
[----:B-----5:R-:W-:Y:S02]  /*04f0*/  IABS R13, R6 ;  /* 0x00000006000d7213 */ /* 0x020fe40000000000 */
[----:B--2---:R-:W-:Y:S01]  /*0500*/  IADD3 R12, PT, PT, RZ, -R11, RZ ;  /* 0x8000000bff0c7210 */ /* 0x004fe20007ffe0ff */
[----:B------:R-:W-:-:S04]  /*0510*/  IMAD.HI.U32 R7, R3, R9, R2 ;  /* 0x0000000903077227 */ /* 0x000fc800078e0002 */
[----:B------:R-:W-:Y:S02]  /*0520*/  IMAD.MOV.U32 R9, RZ, RZ, R13 ;  /* 0x000000ffff097224 */ /* 0x000fe400078e000d */
[----:B------:R-:W-:Y:S02]  /*0530*/  IMAD R3, R12, R5, RZ ;  /* 0x000000050c037224 */ /* 0x000fe400078e02ff */
[----:B------:R-:W0:Y:S01]  /*0540*/  I2F.RP R13, R9 ;  /* 0x00000009000d7306 */ /* 0x000e220000209400 */
[----:B------:R-:W-:-:S04]  /*0550*/  IMAD.HI.U32 R15, R7, R16, RZ ;  /* 0x00000010070f7227 */ /* 0x000fc800078e00ff */
[----:B------:R-:W-:-:S04]  /*0560*/  IMAD.HI.U32 R10, R11, R3, R10 ;  /* 0x000000030b0a7227 */ /* 0x000fc800078e000a */
[----:B------:R-:W-:Y:S02]  /*0570*/  IMAD.MOV R11, RZ, RZ, -R15 ;  /* 0x000000ffff0b7224 */ /* 0x000fe400078e0a0f */
[----:B------:R-:W-:-:S04]  /*0580*/  IMAD.HI.U32 R2, R10, R16, RZ ;  /* 0x000000100a027227 */ /* 0x000fc800078e00ff */
[----:B------:R-:W-:Y:S01]  /*0590*/  IMAD.MOV R12, RZ, RZ, -R2 ;  /* 0x000000ffff0c7224 */ /* 0x000fe200078e0a02 */
[----:B0-----:R-:W0:Y:S01]  /*05a0*/  MUFU.RCP R13, R13 ;  /* 0x0000000d000d7308 */ /* 0x001e220000001000 */
[--C-:B------:R-:W-:Y:S02]  /*05b0*/  IMAD R11, R4, R11, R16.reuse ;  /* 0x0000000b040b7224 */ /* 0x100fe400078e0210 */
[----:B------:R-:W-:-:S03]  /*05c0*/  IMAD R12, R5, R12, R16 ;  /* 0x0000000c050c7224 */ /* 0x000fc600078e0210 */
[----:B------:R-:W-:Y:S02]  /*05d0*/  ISETP.GT.U32.AND P3, PT, R4, R11, PT ;  /* 0x0000000b0400720c */ /* 0x000fe40003f64070 */
[----:B------:R-:W-:Y:S01]  /*05e0*/  ISETP.GT.U32.AND P2, PT, R5, R12, PT ;  /* 0x0000000c0500720c */ /* 0x000fe20003f44070 */
[----:B0-----:R-:W-:-:S10]  /*05f0*/  VIADD R3, R13, 0xffffffe ;  /* 0x0ffffffe0d037836 */ /* 0x001fd40000000000 */
[-C--:B------:R-:W-:Y:S01]  /*0600*/  @!P3 IADD3 R11, PT, PT, R11, -R4.reuse, RZ ;  /* 0x800000040b0bb210 */ /* 0x080fe20007ffe0ff */
[----:B------:R-:W-:Y:S02]  /*0610*/  @!P3 VIADD R15, R15, 0x1 ;  /* 0x000000010f0fb836 */ /* 0x000fe40000000000 */
[----:B------:R-:W-:Y:S01]  /*0620*/  @!P2 IMAD.IADD R12, R12, 0x1, -R5 ;  /* 0x000000010c0ca824 */ /* 0x000fe200078e0a05 */
[----:B------:R-:W-:Y:S01]  /*0630*/  ISETP.GE.U32.AND P0, PT, R11, R4, PT ;  /* 0x000000040b00720c */ /* 0x000fe20003f06070 */
[----:B------:R-:W0:Y:S01]  /*0640*/  F2I.FTZ.U32.TRUNC.NTZ R3, R3 ;  /* 0x0000000300037305 */ /* 0x000e22000021f000 */
[----:B------:R-:W-:Y:S01]  /*0650*/  LOP3.LUT R11, R19, R0, RZ, 0x3c, !PT ;  /* 0x00000000130b7212 */ /* 0x000fe200078e3cff */
[----:B------:R-:W-:Y:S01]  /*0660*/  @!P2 VIADD R2, R2, 0x1 ;  /* 0x000000010202a836 */ /* 0x000fe20000000000 */
[----:B------:R-:W-:Y:S02]  /*0670*/  ISETP.GE.U32.AND P1, PT, R12, R5, PT ;  /* 0x000000050c00720c */ /* 0x000fe40003f26070 */
[----:B------:R-:W-:-:S02]  /*0680*/  ISETP.GE.AND P4, PT, R11, RZ, PT ;  /* 0x000000ff0b00720c */ /* 0x000fc40003f86270 */
[-C--:B------:R-:W-:Y:S02]  /*0690*/  LOP3.LUT R11, R19, R8.reuse, RZ, 0x3c, !PT ;  /* 0x00000008130b7212 */ /* 0x080fe400078e3cff */
[----:B------:R-:W-:Y:S02]  /*06a0*/  LOP3.LUT R12, RZ, R8, RZ, 0x33, !PT ;  /* 0x00000008ff0c7212 */ /* 0x000fe400078e33ff */
[----:B------:R-:W-:Y:S01]  /*06b0*/  ISETP.GE.AND P3, PT, R11, RZ, PT ;  /* 0x000000ff0b00720c */ /* 0x000fe20003f66270 */
[----:B------:R-:W-:Y:S01]  /*06c0*/  @P0 VIADD R15, R15, 0x1 ;  /* 0x000000010f0f0836 */ /* 0x000fe20000000000 */
[----:B------:R-:W-:Y:S02]  /*06d0*/  ISETP.NE.AND P0, PT, R0, RZ, PT ;  /* 0x000000ff0000720c */ /* 0x000fe40003f05270 */
[----:B0-----:R-:W-:Y:S01]  /*06e0*/  IADD3 R18, PT, PT, RZ, -R3, RZ ;  /* 0x80000003ff127210 */ /* 0x001fe20007ffe0ff */
[----:B------:R-:W-:Y:S01]  /*06f0*/  @P1 VIADD R2, R2, 0x1 ;  /* 0x0000000102021836 */ /* 0x000fe20000000000 */
[----:B------:R-:W-:Y:S01]  /*0700*/  LOP3.LUT R11, RZ, R0, RZ, 0x33, !PT ;  /* 0x00000000ff0b7212 */ /* 0x000fe200078e33ff */
[----:B------:R-:W-:Y:S01]  /*0710*/  @!P4 IMAD.MOV R15, RZ, RZ, -R15 ;  /* 0x000000ffff0fc224 */ /* 0x000fe200078e0a0f */
[----:B------:R-:W-:Y:S01]  /*0720*/  ISETP.NE.AND P1, PT, R8, RZ, PT ;  /* 0x000000ff0800720c */ /* 0x000fe20003f25270 */
[----:B------:R-:W-:-:S02]  /*0730*/  IMAD.MOV.U32 R21, RZ, RZ, R2 ;  /* 0x000000ffff157224 */ /* 0x000fc400078e0002 */
[----:B------:R-:W-:Y:S01]  /*0740*/  IMAD R13, R18, R9, RZ ;  /* 0x00000009120d7224 */ /* 0x000fe200078e02ff */
[----:B------:R-:W-:Y:S01]  /*0750*/  SEL R17, R11, R15, !P0 ;  /* 0x0000000f0b117207 */ /* 0x000fe20004000000 */
[----:B------:R-:W-:Y:S02]  /*0760*/  IMAD.MOV.U32 R2, RZ, RZ, RZ ;  /* 0x000000ffff027224 */ /* 0x000fe400078e00ff */
[----:B------:R-:W-:Y:S01]  /*0770*/  @!P3 IMAD.MOV R21, RZ, RZ, -R21 ;  /* 0x000000ffff15b224 */ /* 0x000fe200078e0a15 */
[----:B------:R-:W-:Y:S01]  /*0780*/  IABS R18, R17 ;  /* 0x0000001100127213 */ /* 0x000fe20000000000 */
[----:B------:R-:W-:Y:S01]  /*0790*/  IMAD.HI.U32 R3, R3, R13, R2 ;  /* 0x0000000d03037227 */ /* 0x000fe200078e0002 */
[----:B------:R-:W-:Y:S02]  /*07a0*/  LOP3.LUT R17, R17, R6, RZ, 0x3c, !PT ;  /* 0x0000000611117212 */ /* 0x000fe400078e3cff */
[----:B------:R-:W-:-:S03]  /*07b0*/  SEL R21, R12, R21, !P1 ;  /* 0x000000150c157207 */ /* 0x000fc60004800000 */
[----:B------:R-:W-:Y:S01]  /*07c0*/  IMAD.HI.U32 R2, R3, R18, RZ ;  /* 0x0000001203027227 */ /* 0x000fe200078e00ff */
[----:B------:R-:W-:Y:S02]  /*07d0*/  IABS R23, R21 ;  /* 0x0000001500177213 */ /* 0x000fe40000000000 */
[----:B------:R-:W-:Y:S02]  /*07e0*/  LOP3.LUT R21, R21, R0, RZ, 0x3c, !PT ;  /* 0x0000000015157212 */ /* 0x000fe400078e3cff */
[----:B------:R-:W-:Y:S01]  /*07f0*/  IADD3 R13, PT, PT, -R2, RZ, RZ ;  /* 0x000000ff020d7210 */ /* 0x000fe20007ffe1ff */
[----:B------:R-:W-:-:S04]  /*0800*/  IMAD.HI.U32 R15, R7, R23, RZ ;  /* 0x00000017070f7227 */ /* 0x000fc800078e00ff */
[----:B------:R-:W-:Y:S02]  /*0810*/  IMAD R18, R9, R13, R18 ;  /* 0x0000000d09127224 */ /* 0x000fe400078e0212 */
[----:B------:R-:W-:Y:S02]  /*0820*/  IMAD.MOV R20, RZ, RZ, -R15 ;  /* 0x000000ffff147224 */ /* 0x000fe400078e0a0f */
[----:B------:R-:W-:Y:S01]  /*0830*/  IMAD.HI.U32 R13, R3, R16, RZ ;  /* 0x00000010030d7227 */ /* 0x000fe200078e00ff */
[----:B------:R-:W-:-:S03]  /*0840*/  ISETP.GT.U32.AND P3, PT, R9, R18, PT ;  /* 0x000000120900720c */ /* 0x000fc60003f64070 */
[----:B------:R-:W-:Y:S02]  /*0850*/  IMAD R23, R4, R20, R23 ;  /* 0x0000001404177224 */ /* 0x000fe400078e0217 */
[----:B------:R-:W-:-:S03]  /*0860*/  IMAD.MOV R20, RZ, RZ, -R13 ;  /* 0x000000ffff147224 */ /* 0x000fc600078e0a0d */
[----:B------:R-:W-:Y:S01]  /*0870*/  ISETP.GT.U32.AND P5, PT, R4, R23, PT ;  /* 0x000000170400720c */ /* 0x000fe20003fa4070 */
[----:B------:R-:W-:-:S04]  /*0880*/  IMAD R16, R9, R20, R16 ;  /* 0x0000001409107224 */ /* 0x000fc800078e0210 */
[----:B------:R-:W-:Y:S01]  /*0890*/  @!P3 IMAD.IADD R18, R18, 0x1, -R9 ;  /* 0x000000011212b824 */ /* 0x000fe200078e0a09 */
[----:B------:R-:W-:Y:S01]  /*08a0*/  ISETP.GT.U32.AND P2, PT, R9, R16, PT ;  /* 0x000000100900720c */ /* 0x000fe20003f44070 */
[----:B------:R-:W-:Y:S01]  /*08b0*/  @!P3 VIADD R2, R2, 0x1 ;  /* 0x000000010202b836 */ /* 0x000fe20000000000 */
[----:B------:R-:W-:Y:S02]  /*08c0*/  ISETP.GE.AND P3, PT, R17, RZ, PT ;  /* 0x000000ff1100720c */ /* 0x000fe40003f66270 */
[----:B------:R-:W-:-:S03]  /*08d0*/  ISETP.GE.U32.AND P4, PT, R18, R9, PT ;  /* 0x000000091200720c */ /* 0x000fc60003f86070 */
[----:B------:R-:W-:Y:S02]  /*08e0*/  @!P5 IMAD.IADD R23, R23, 0x1, -R4 ;  /* 0x000000011717d824 */ /* 0x000fe400078e0a04 */
[----:B------:R-:W-:Y:S01]  /*08f0*/  @!P5 VIADD R15, R15, 0x1 ;  /* 0x000000010f0fd836 */ /* 0x000fe20000000000 */
[----:B------:R-:W-:Y:S02]  /*0900*/  ISETP.GE.AND P5, PT, R21, RZ, PT ;  /* 0x000000ff1500720c */ /* 0x000fe40003fa6270 */
[----:B------:R-:W-:Y:S01]  /*0910*/  ISETP.GE.U32.AND P6, PT, R23, R4, PT ;  /* 0x000000041700720c */ /* 0x000fe20003fc6070 */
[----:B------:R-:W-:Y:S01]  /*0920*/  @!P2 VIADD R13, R13, 0x1 ;  /* 0x000000010d0da836 */ /* 0x000fe20000000000 */
[-C--:B------:R-:W-:Y:S02]  /*0930*/  @!P2 IADD3 R16, PT, PT, R16, -R9.reuse, RZ ;  /* 0x800000091010a210 */ /* 0x080fe40007ffe0ff */
[----:B------:R-:W-:Y:S01]  /*0940*/  ISETP.NE.AND P2, PT, R6, RZ, PT ;  /* 0x000000ff0600720c */ /* 0x000fe20003f45270 */
[----:B------:R-:W-:Y:S01]  /*0950*/  @P4 VIADD R2, R2, 0x1 ;  /* 0x0000000102024836 */ /* 0x000fe20000000000 */
[----:B------:R-:W-:-:S02]  /*0960*/  ISETP.GE.U32.AND P4, PT, R16, R9, PT ;  /* 0x000000091000720c */ /* 0x000fc40003f86070 */
[-C--:B------:R-:W-:Y:S01]  /*0970*/  LOP3.LUT R16, R19, R6.reuse, RZ, 0x3c, !PT ;  /* 0x0000000613107212 */ /* 0x080fe200078e3cff */
[----:B------:R-:W-:Y:S01]  /*0980*/  IMAD.MOV.U32 R17, RZ, RZ, R2 ;  /* 0x000000ffff117224 */ /* 0x000fe200078e0002 */
[----:B------:R-:W-:-:S03]  /*0990*/  LOP3.LUT R2, RZ, R6, RZ, 0x33, !PT ;  /* 0x00000006ff027212 */ /* 0x000fc600078e33ff */
[----:B------:R-:W-:Y:S01]  /*09a0*/  @P6 VIADD R15, R15, 0x1 ;  /* 0x000000010f0f6836 */ /* 0x000fe20000000000 */
[----:B------:R-:W-:Y:S02]  /*09b0*/  @!P3 IADD3 R17, PT, PT, -R17, RZ, RZ ;  /* 0x000000ff1111b210 */ /* 0x000fe40007ffe1ff */
[----:B------:R-:W-:Y:S01]  /*09c0*/  ISETP.GE.AND P6, PT, R16, RZ, PT ;  /* 0x000000ff1000720c */ /* 0x000fe20003fc6270 */
[----:B------:R-:W-:Y:S01]  /*09d0*/  IMAD.MOV.U32 R16, RZ, RZ, R15 ;  /* 0x000000ffff107224 */ /* 0x000fe200078e000f */
[----:B------:R-:W-:Y:S01]  /*09e0*/  SEL R15, R2, R17, !P2 ;  /* 0x00000011020f7207 */ /* 0x000fe20005000000 */
[----:B------:R-:W-:Y:S02]  /*09f0*/  @P4 VIADD R13, R13, 0x1 ;  /* 0x000000010d0d4836 */ /* 0x000fe40000000000 */
[----:B------:R-:W-:Y:S01]  /*0a00*/  @!P5 IMAD.MOV R16, RZ, RZ, -R16 ;  /* 0x000000ffff10d224 */ /* 0x000fe200078e0a10 */
[----:B------:R-:W-:-:S04]  /*0a10*/  IABS R18, R15 ;  /* 0x0000000f00127213 */ /* 0x000fc80000000000 */
[----:B------:R-:W-:Y:S01]  /*0a20*/  SEL R17, R11, R16, !P0 ;  /* 0x000000100b117207 */ /* 0x000fe20004000000 */
[----:B------:R-:W-:Y:S02]  /*0a30*/  IMAD.MOV.U32 R16, RZ, RZ, R18 ;  /* 0x000000ffff107224 */ /* 0x000fe400078e0012 */
[----:B------:R-:W-:Y:S01]  /*0a40*/  @!P6 IMAD.MOV R13, RZ, RZ, -R13 ;  /* 0x000000ffff0de224 */ /* 0x000fe200078e0a0d */
[----:B------:R-:W-:Y:S01]  /*0a50*/  IABS R18, R17 ;  /* 0x0000001100127213 */ /* 0x000fe20000000000 */
[----:B------:R-:W-:Y:S01]  /*0a60*/  IMAD.HI.U32 R10, R10, R16, RZ ;  /* 0x000000100a0a7227 */ /* 0x000fe200078e00ff */
[----:B------:R-:W-:Y:S02]  /*0a70*/  LOP3.LUT R17, R17, R6, RZ, 0x3c, !PT ;  /* 0x0000000611117212 */ /* 0x000fe400078e3cff */
[----:B------:R-:W-:Y:S01]  /*0a80*/  SEL R13, R2, R13, !P2 ;  /* 0x0000000d020d7207 */ /* 0x000fe20005000000 */
[----:B------:R-:W-:Y:S01]  /*0a90*/  IMAD.HI.U32 R3, R3, R18, RZ ;  /* 0x0000001203037227 */ /* 0x000fe200078e00ff */
[----:B------:R-:W-:-:S02]  /*0aa0*/  IADD3 R10, PT, PT, -R10, RZ, RZ ;  /* 0x000000ff0a0a7210 */ /* 0x000fc40007ffe1ff */
[----:B------:R-:W-:-:S03]  /*0ab0*/  IABS R20, R13 ;  /* 0x0000000d00147213 */ /* 0x000fc60000000000 */
        /* <DEDUP_REMOVED lines=9> */
[----:B------:R-:W-:-:S04]  /*0b50*/  ISETP.GT.U32.AND P4, PT, R4, R7, PT ;  /* 0x000000070400720c */ /* 0x000fc80003f84070 */
[----:B------:R-:W-:-:S03]  /*0b60*/  ISETP.GT.U32.AND P3, PT, R5, R16, PT ;  /* 0x000000100500720c */ /* 0x000fc60003f64070 */
[----:B------:R-:W-:Y:S02]  /*0b70*/  @!P6 IMAD.IADD R10, R10, 0x1, -R9 ;  /* 0x000000010a0ae824 */ /* 0x000fe400078e0a09 */
[----:B------:R-:W-:Y:S01]  /*0b80*/  @!P6 VIADD R3, R3, 0x1 ;  /* 0x000000010303e836 */ /* 0x000fe20000000000 */
[----:B------:R-:W-:Y:S01]  /*0b90*/  ISETP.GE.AND P6, PT, R17, RZ, PT ;  /* 0x000000ff1100720c */ /* 0x000fe20003fc6270 */
[----:B------:R-:W-:Y:S01]  /*0ba0*/  IMAD.MOV R17, RZ, RZ, -R13 ;  /* 0x000000ffff117224 */ /* 0x000fe200078e0a0d */
[----:B------:R-:W-:Y:S01]  /*0bb0*/  ISETP.GE.U32.AND P5, PT, R10, R9, PT ;  /* 0x000000090a00720c */ /* 0x000fe20003fa6070 */
[----:B------:R-:W-:Y:S01]  /*0bc0*/  @!P4 IMAD.IADD R7, R7, 0x1, -R4 ;  /* 0x000000010707c824 */ /* 0x000fe200078e0a04 */
[----:B------:R-:W0:Y:S01]  /*0bd0*/  LDC R10, c[0x0][0x3ac] ;  /* 0x0000eb00ff0a7b82 */ /* 0x000e220000000800 */
[----:B------:R-:W-:Y:S01]  /*0be0*/  ISETP.GE.AND P4, PT, R15, RZ, PT ;  /* 0x000000ff0f00720c */ /* 0x000fe20003f86270 */
[----:B------:R-:W-:Y:S01]  /*0bf0*/  IMAD R17, R6, R17, R19 ;  /* 0x0000001106117224 */ /* 0x000fe200078e0213 */
[----:B------:R-:W-:-:S02]  /*0c00*/  @!P3 IADD3 R16, PT, PT, R16, -R5, RZ ;  /* 0x800000051010b210 */ /* 0x000fc40007ffe0ff */
[----:B------:R-:W-:-:S06]  /*0c10*/  ISETP.GT.U32.AND P3, PT, R4, R7, PT ;  /* 0x000000070400720c */ /* 0x000fcc0003f64070 */
[----:B------:R-:W-:Y:S01]  /*0c20*/  @P5 VIADD R3, R3, 0x1 ;  /* 0x0000000103035836 */ /* 0x000fe20000000000 */
[----:B------:R-:W-:Y:S02]  /*0c30*/  ISETP.GE.AND P5, PT, R13, RZ, PT ;  /* 0x000000ff0d00720c */ /* 0x000fe40003fa6270 */
[----:B------:R-:W-:Y:S02]  /*0c40*/  @!P4 IMAD.MOV R16, RZ, RZ, -R16 ;  /* 0x000000ffff10c224 */ /* 0x000fe400078e0a10 */
[----:B------:R-:W-:Y:S02]  /*0c50*/  @!P6 IMAD.MOV R3, RZ, RZ, -R3 ;  /* 0x000000ffff03e224 */ /* 0x000fe400078e0a03 */
[----:B------:R-:W-:Y:S01]  /*0c60*/  @!P3 IMAD.IADD R7, R7, 0x1, -R4 ;  /* 0x000000010707b824 */ /* 0x000fe200078e0a04 */
[----:B------:R-:W-:Y:S01]  /*0c70*/  SEL R12, R12, R16, !P1 ;  /* 0x000000100c0c7207 */ /* 0x000fe20004800000 */
[----:B------:R-:W-:Y:S01]  /*0c80*/  IMAD.MOV.U32 R16, RZ, RZ, RZ ;  /* 0x000000ffff107224 */ /* 0x000fe200078e00ff */
[----:B------:R-:W-:-:S02]  /*0c90*/  SEL R3, R2, R3, !P2 ;  /* 0x0000000302037207 */ /* 0x000fc40005000000 */
[----:B0-----:R-:W-:Y:S02]  /*0ca0*/  IADD3 R2, PT, PT, -R10, UR11, RZ ;  /* 0x0000000b0a027c10 */ /* 0x001fe4000fffe1ff */
[----:B------:R-:W-:Y:S01]  /*0cb0*/  @!P5 IADD3 R7, PT, PT, -R7, RZ, RZ ;  /* 0x000000ff0707d210 */ /* 0x000fe20007ffe1ff */
[----:B------:R-:W-:Y:S02]  /*0cc0*/  IMAD R8, R3, R8, R12 ;  /* 0x0000000803087224 */ /* 0x000fe400078e020c */
[----:B---3--:R-:W-:Y:S01]  /*0cd0*/  IMAD.U32 R12, RZ, RZ, UR10 ;  /* 0x0000000aff0c7e24 */ /* 0x008fe2000f8e00ff */
[----:B------:R-:W-:Y:S02]  /*0ce0*/  SEL R15, R11, R7, !P0 ;  /* 0x000000070b0f7207 */ /* 0x000fe40004000000 */
[----:B------:R-:W-:-:S03]  /*0cf0*/  ISETP.GE.U32.AND P0, PT, R2, 0x3, PT ;  /* 0x000000030200780c */ /* 0x000fc60003f06070 */
[----:B------:R-:W-:-:S10]  /*0d00*/  IMAD R15, R8, R0, R15 ;  /* 0x00000000080f7224 */ /* 0x000fd400078e020f */
[----:B------:R-:W-:Y:S05]  /*0d10*/  @!P0 BRA `(.L_x_76) ;  /* 0x0000001400088947 */ /* 0x000fea0003800000 */
[----:B------:R-:W0:Y:S01]  /*0d20*/  LDC.64 R2, c[0x0][0x388] ;  /* 0x0000e200ff027b82 */ /* 0x000e220000000a00 */
[----:B------:R-:W-:Y:S02]  /*0d30*/  VIADD R12, R10, 0x2 ;  /* 0x000000020a0c7836 */ /* 0x000fe40000000000 */
[----:B------:R-:W-:Y:S01]  /*0d40*/  HFMA2 R11, -RZ, RZ, 0, 1.1920928955078125e-07 ;  /* 0x00000002ff0b7431 */ /* 0x000fe200000001ff */
[----:B------:R-:W-:Y:S01]  /*0d50*/  IADD3 R13, PT, PT, R17, -0x3, -R10 ;  /* 0xfffffffd110d7810 */ /* 0x000fe20007ffe80a */
[----:B------:R-:W-:Y:S02]  /*0d60*/  IMAD.MOV.U32 R16, RZ, RZ, RZ ;  /* 0x000000ffff107224 */ /* 0x000fe400078e00ff */
[----:B------:R-:W-:Y:S02]  /*0d70*/  IMAD.U32 R10, RZ, RZ, UR6 ;  /* 0x00000006ff0a7e24 */ /* 0x000fe4000f8e00ff */
[----:B------:R-:W-:-:S07]  /*0d80*/  IMAD.IADD R9, R12, 0x1, -R17 ;  /* 0x000000010c097824 */ /* 0x000fce00078e0a11 */
.L_x_89:
[C---:B------:R-:W-:Y:S01]  /*0d90*/  VIADD R7, R13.reuse, 0x3 ;  /* 0x000000030d077836 */ /* 0x040fe20000000000 */
[----:B------:R-:W-:Y:S01]  /*0da0*/  BSSY.RECONVERGENT B0, `(.L_x_77) ;  /* 0x0000040000007945 */ /* 0x000fe20003800200 */
[----:B------:R-:W-:-:S03]  /*0db0*/  VIADD R21, R13, 0x2 ;  /* 0x000000020d157836 */ /* 0x000fc60000000000 */
[----:B------:R-:W-:-:S13]  /*0dc0*/  ISETP.GE.AND P0, PT, R7, RZ, PT ;  /* 0x000000ff0700720c */ /* 0x000fda0003f06270 */
[----:B------:R-:W-:Y:S05]  /*0dd0*/  @!P0 BRA `(.L_x_78) ;  /* 0x0000000000788947 */ /* 0x000fea0003800000 */
[----:B------:R-:W-:-:S05]  /*0de0*/  IMAD.U32 R8, RZ, RZ, UR12 ;  /* 0x0000000cff087e24 */ /* 0x000fca000f8e00ff */
[----:B------:R-:W-:-:S04]  /*0df0*/  IABS R0, R8 ;  /* 0x0000000800007213 */ /* 0x000fc80000000000 */
[----:B------:R-:W1:Y:S08]  /*0e00*/  I2F.RP R6, R0 ;  /* 0x0000000000067306 */ /* 0x000e700000209400 */
[----:B-1----:R-:W1:Y:S02]  /*0e10*/  MUFU.RCP R6, R6 ;  /* 0x0000000600067308 */ /* 0x002e640000001000 */
[----:B-1----:R-:W-:-:S06]  /*0e20*/  IADD3 R4, PT, PT, R6, 0xffffffe, RZ ;  /* 0x0ffffffe06047810 */ /* 0x002fcc0007ffe0ff */
[----:B------:R1:W2:Y:S02]  /*0e30*/  F2I.FTZ.U32.TRUNC.NTZ R5, R4 ;  /* 0x0000000400057305 */ /* 0x0002a4000021f000 */
[----:B-1----:R-:W-:Y:S02]  /*0e40*/  IMAD.MOV.U32 R4, RZ, RZ, RZ ;  /* 0x000000ffff047224 */ /* 0x002fe400078e00ff */
[----:B--2---:R-:W-:-:S04]  /*0e50*/  IMAD R18, R5, R0, RZ ;  /* 0x0000000005127224 */ /* 0x004fc800078e02ff */
[----:B------:R-:W-:Y:S01]  /*0e60*/  IMAD.MOV R23, RZ, RZ, -R18 ;  /* 0x000000ffff177224 */ /* 0x000fe200078e0a12 */
[----:B------:R-:W-:-:S03]  /*0e70*/  IABS R18, R7 ;  /* 0x0000000700127213 */ /* 0x000fc60000000000 */
[----:B------:R-:W-:Y:S01]  /*0e80*/  IMAD.HI.U32 R20, R5, R23, R4 ;  /* 0x0000001705147227 */ /* 0x000fe200078e0004 */
[----:B------:R-:W-:-:S03]  /*0e90*/  LOP3.LUT R4, R7, R8, RZ, 0x3c, !PT ;  /* 0x0000000807047212 */ /* 0x000fc600078e3cff */
[----:B------:R-:W-:Y:S01]  /*0ea0*/  IMAD.MOV.U32 R23, RZ, RZ, R18 ;  /* 0x000000ffff177224 */ /* 0x000fe200078e0012 */
[----:B------:R-:W-:-:S03]  /*0eb0*/  ISETP.GE.AND P2, PT, R4, RZ, PT ;  /* 0x000000ff0400720c */ /* 0x000fc60003f46270 */
[----:B------:R-:W-:-:S04]  /*0ec0*/  IMAD.HI.U32 R5, R20, R23, RZ ;  /* 0x0000001714057227 */ /* 0x000fc800078e00ff */
[----:B------:R-:W-:-:S04]  /*0ed0*/  IMAD.MOV R18, RZ, RZ, -R5 ;  /* 0x000000ffff127224 */ /* 0x000fc800078e0a05 */
[----:B------:R-:W-:Y:S01]  /*0ee0*/  IMAD R23, R0, R18, R23 ;  /* 0x0000001200177224 */ /* 0x000fe200078e0217 */
[----:B------:R-:W-:-:S04]  /*0ef0*/  LOP3.LUT R18, RZ, R8, RZ, 0x33, !PT ;  /* 0x00000008ff127212 */ /* 0x000fc800078e33ff */
[----:B------:R-:W-:-:S13]  /*0f00*/  ISETP.GT.U32.AND P1, PT, R0, R23, PT ;  /* 0x000000170000720c */ /* 0x000fda0003f24070 */
        /* <DEDUP_REMOVED lines=11> */
.L_x_78:
[----:B------:R-:W-:Y:S01]  /*0fc0*/  IMAD.U32 R8, RZ, RZ, UR12 ;  /* 0x0000000cff087e24 */ /* 0x000fe2000f8e00ff */
[----:B------:R-:W-:-:S04]  /*0fd0*/  IADD3 R23, PT, PT, R9, -0x3, RZ ;  /* 0xfffffffd09177810 */ /* 0x000fc80007ffe0ff */
[-C--:B------:R-:W-:Y:S02]  /*0fe0*/  IABS R0, R8.reuse ;  /* 0x0000000800007213 */ /* 0x080fe40000000000 */
[----:B------:R-:W-:Y:S02]  /*0ff0*/  IABS R22, R23 ;  /* 0x0000001700167213 */ /* 0x000fe40000000000 */
[----:B------:R-:W1:Y:S01]  /*1000*/  I2F.RP R6, R0 ;  /* 0x0000000000067306 */ /* 0x000e620000209400 */
[----:B------:R-:W-:-:S04]  /*1010*/  LOP3.LUT R23, R23, R8, RZ, 0x3c, !PT ;  /* 0x0000000817177212 */ /* 0x000fc800078e3cff */
[----:B------:R-:W-:-:S03]  /*1020*/  ISETP.GE.AND P2, PT, R23, RZ, PT ;  /* 0x000000ff1700720c */ /* 0x000fc60003f46270 */
[----:B-1----:R-:W1:Y:S02]  /*1030*/  MUFU.RCP R6, R6 ;  /* 0x0000000600067308 */ /* 0x002e640000001000 */
[----:B-1----:R-:W-:-:S06]  /*1040*/  VIADD R18, R6, 0xffffffe ;  /* 0x0ffffffe06127836 */ /* 0x002fcc0000000000 */
[----:B------:R1:W2:Y:S02]  /*1050*/  F2I.FTZ.U32.TRUNC.NTZ R5, R18 ;  /* 0x0000001200057305 */ /* 0x0002a4000021f000 */
[----:B-1----:R-:W-:Y:S01]  /*1060*/  LOP3.LUT R18, RZ, R8, RZ, 0x33, !PT ;  /* 0x00000008ff127212 */ /* 0x002fe200078e33ff */
[----:B--2---:R-:W-:-:S04]  /*1070*/  IMAD R4, R5, R0, RZ ;  /* 0x0000000005047224 */ /* 0x004fc800078e02ff */
        /* <DEDUP_REMOVED lines=18> */
.L_x_79:
[----:B------:R-:W-:Y:S05]  /*11a0*/  BSYNC.RECONVERGENT B0 ;  /* 0x0000000000007941 */ /* 0x000fea0003800200 */
.L_x_77:
        /* <DEDUP_REMOVED lines=16> */
[C---:B------:R-:W-:Y:S02]  /*12b0*/  IMAD R7, R0.reuse, R4, R7 ;  /* 0x0000000400077224 */ /* 0x040fe400078e0207 */
[----:B------:R-:W1:Y:S03]  /*12c0*/  LDC.64 R4, c[0x0][0x390] ;  /* 0x0000e400ff047b82 */ /* 0x000e660000000a00 */
        /* <DEDUP_REMOVED lines=8> */
[----:B------:R-:W-:Y:S01]  /*1350*/  @!P1 IADD3 R7, PT, PT, R23, R8, RZ ;  /* 0x0000000817079210 */ /* 0x000fe20007ffe0ff */
[----:B------:R-:W-:-:S04]  /*1360*/  VIADD R23, R11, 0xfffffffe ;  /* 0xfffffffe0b177836 */ /* 0x000fc80000000000 */
[----:B------:R-:W-:Y:S02]  /*1370*/  IMAD R7, R15, R8, R7 ;  /* 0x000000080f077224 */ /* 0x000fe400078e0207 */
[----:B-1----:R-:W-:-:S04]  /*1380*/  IMAD.WIDE R4, R23, 0x4, R4 ;  /* 0x0000000417047825 */ /* 0x002fc800078e0204 */
[----:B0-----:R-:W-:Y:S01]  /*1390*/  IMAD.WIDE R6, R7, 0x4, R2 ;  /* 0x0000000407067825 */ /* 0x001fe200078e0202 */
[----:B------:R-:W2:Y:S05]  /*13a0*/  LDG.E R23, desc[UR8][R4.64] ;  /* 0x0000000804177981 */ /* 0x000eaa000c1e1900 */
        /* <DEDUP_REMOVED lines=16> */
[----:B------:R-:W-:-:S05]  /*14b0*/  @P1 IADD3 R6, PT, PT, R6, 0x1, RZ ;  /* 0x0000000106061810 */ /* 0x000fca0007ffe0ff */
[----:B------:R-:W-:-:S05]  /*14c0*/  @!P3 IMAD.MOV R6, RZ, RZ, -R6 ;  /* 0x000000ffff06b224 */ /* 0x000fca00078e0a06 */
[----:B------:R-:W-:-:S04]  /*14d0*/  SEL R6, R18, R6, !P0 ;  /* 0x0000000612067207 */ /* 0x000fc80004000000 */
[----:B------:R-:W-:-:S04]  /*14e0*/  LEA.HI R7, R6, R6, RZ, 0x1 ;  /* 0x0000000606077211 */ /* 0x000fc800078f08ff */
[----:B------:R-:W-:-:S04]  /*14f0*/  LOP3.LUT R7, R7, 0xfffffffe, RZ, 0xc0, !PT ;  /* 0xfffffffe07077812 */ /* 0x000fc800078ec0ff */
[----:B------:R-:W-:Y:S01]  /*1500*/  IADD3 R6, PT, PT, R7, 0x1, -R6 ;  /* 0x0000000107067810 */ /* 0x000fe20007ffe806 */
[----:B------:R-:W-:Y:S06]  /*1510*/  BRA `(.L_x_82) ;  /* 0x0000000000407947 */ /* 0x000fec0003800000 */
.L_x_81:
        /* <DEDUP_REMOVED lines=14> */
[----:B------:R-:W-:-:S05]  /*1600*/  LOP3.LUT R7, R7, 0xfffffffe, RZ, 0xc0, !PT ;  /* 0xfffffffe07077812 */ /* 0x000fca00078ec0ff */
[----:B------:R-:W-:-:S07]  /*1610*/  IMAD.IADD R6, R6, 0x1, -R7 ;  /* 0x0000000106067824 */ /* 0x000fce00078e0a07 */
.L_x_82:
[----:B------:R-:W-:Y:S05]  /*1620*/  BSYNC.RECONVERGENT B0 ;  /* 0x0000000000007941 */ /* 0x000fea0003800200 */
.L_x_80:
        /* <DEDUP_REMOVED lines=19> */
[----:B------:R-:W-:-:S05]  /*1760*/  @!P1 IMAD.IADD R21, R21, 0x1, -R0 ;  /* 0x0000000115159824 */ /* 0x000fca00078e0a00 */
[----:B------:R-:W-:-:S13]  /*1770*/  ISETP.GT.U32.AND P1, PT, R0, R21, PT ;  /* 0x000000150000720c */ /* 0x000fda0003f24070 */
[----:B------:R-:W-:Y:S01]  /*1780*/  @!P1 IMAD.IADD R21, R21, 0x1, -R0 ;  /* 0x0000000115159824 */ /* 0x000fe200078e0a00 */
[----:B------:R-:W-:-:S04]  /*1790*/  ISETP.NE.AND P1, PT, R6, 0x1, PT ;  /* 0x000000010600780c */ /* 0x000fc80003f25270 */
[----:B------:R-:W-:-:S04]  /*17a0*/  @!P2 IADD3 R21, PT, PT, -R21, RZ, RZ ;  /* 0x000000ff1515a210 */ /* 0x000fc80007ffe1ff */
[----:B------:R-:W-:-:S04]  /*17b0*/  SEL R21, R18, R21, !P0 ;  /* 0x0000001512157207 */ /* 0x000fc80004000000 */
[----:B------:R-:W-:-:S05]  /*17c0*/  LOP3.LUT R7, RZ, R21, RZ, 0x33, !PT ;  /* 0x00000015ff077212 */ /* 0x000fca00078e33ff */
[----:B------:R-:W-:-:S04]  /*17d0*/  @!P1 IMAD.IADD R21, R7, 0x1, R8 ;  /* 0x0000000107159824 */ /* 0x000fc800078e0208 */
        /* <DEDUP_REMOVED lines=26> */
.L_x_84:
[----:B------:R-:W-:-:S05]  /*1980*/  IABS R7, R21 ;  /* 0x0000001500077213 */ /* 0x000fca0000000000 */
        /* <DEDUP_REMOVED lines=15> */
.L_x_85:
[----:B------:R-:W-:Y:S05]  /*1a80*/  BSYNC.RECONVERGENT B0 ;  /* 0x0000000000007941 */ /* 0x000fea0003800200 */
.L_x_83:
        /* <DEDUP_REMOVED lines=26> */
[----:B------:R-:W-:Y:S02]  /*1c30*/  IMAD R7, R15, R8, R21 ;  /* 0x000000080f077224 */ /* 0x000fe400078e0215 */
[----:B------:R-:W2:Y:S02]  /*1c40*/  LDG.E R21, desc[UR8][R4.64+0x8] ;  /* 0x0000080804157981 */ /* 0x000ea4000c1e1900 */
[----:B------:R-:W-:-:S06]  /*1c50*/  IMAD.WIDE R6, R7, 0x4, R2 ;  /* 0x0000000407067825 */ /* 0x000fcc00078e0202 */
[----:B------:R-:W2:Y:S01]  /*1c60*/  LDG.E R6, desc[UR8][R6.64] ;  /* 0x0000000806067981 */ /* 0x000ea2000c1e1900 */
[----:B------:R-:W-:Y:S01]  /*1c70*/  ISETP.GT.AND P1, PT, R13, -0x1, PT ;  /* 0xffffffff0d00780c */ /* 0x000fe20003f24270 */
[----:B------:R-:W-:Y:S01]  /*1c80*/  BSSY.RECONVERGENT B0, `(.L_x_86) ;  /* 0x0000024000007945 */ /* 0x000fe20003800200 */
[----:B--2---:R-:W-:-:S11]  /*1c90*/  FFMA R16, R21, R6, R16 ;  /* 0x0000000615107223 */ /* 0x004fd60000000010 */
[----:B------:R-:W-:Y:S05]  /*1ca0*/  @P1 BRA `(.L_x_87) ;  /* 0x0000000000441947 */ /* 0x000fea0003800000 */
[----:B------:R-:W-:-:S05]  /*1cb0*/  IABS R7, R9 ;  /* 0x0000000900077213 */ /* 0x000fca0000000000 */
[----:B------:R-:W-:-:S05]  /*1cc0*/  IMAD.HI.U32 R6, R20, R7, RZ ;  /* 0x0000000714067227 */ /* 0x000fca00078e00ff */
[----:B------:R-:W-:-:S05]  /*1cd0*/  IADD3 R21, PT, PT, -R6, RZ, RZ ;  /* 0x000000ff06157210 */ /* 0x000fca0007ffe1ff */
        /* <DEDUP_REMOVED lines=12> */
[----:B------:R-:W-:Y:S01]  /*1da0*/  IADD3 R6, PT, PT, R7, 0x1, -R6 ;  /* 0x0000000107067810 */ /* 0x000fe20007ffe806 */
[----:B------:R-:W-:Y:S06]  /*1db0*/  BRA `(.L_x_88) ;  /* 0x0000000000407947 */ /* 0x000fec0003800000 */
.L_x_87:
        /* <DEDUP_REMOVED lines=16> */
.L_x_88:
[----:B------:R-:W-:Y:S05]  /*1ec0*/  BSYNC.RECONVERGENT B0 ;  /* 0x0000000000007941 */ /* 0x000fea0003800200 */
.L_x_86:
        /* <DEDUP_REMOVED lines=28> */
[----:B------:R-:W-:-:S06]  /*2090*/  IMAD.WIDE R6, R7, 0x4, R2 ;  /* 0x0000000407067825 */ /* 0x000fcc00078e0202 */
[----:B------:R-:W2:Y:S01]  /*20a0*/  LDG.E R6, desc[UR8][R6.64] ;  /* 0x0000000806067981 */ /* 0x000ea2000c1e1900 */
[----:B------:R-:W-:-:S05]  /*20b0*/  VIADD R10, R10, 0x4 ;  /* 0x000000040a0a7836 */ /* 0x000fca0000000000 */
[----:B------:R-:W-:Y:S01]  /*20c0*/  ISETP.NE.AND P0, PT, R10, RZ, PT ;  /* 0x000000ff0a00720c */ /* 0x000fe20003f05270 */
[----:B------:R-:W-:Y:S01]  /*20d0*/  VIADD R9, R9, 0x4 ;  /* 0x0000000409097836 */ /* 0x000fe20000000000 */
[----:B------:R-:W-:Y:S01]  /*20e0*/  IADD3 R13, PT, PT, R13, -0x4, RZ ;  /* 0xfffffffc0d0d7810 */ /* 0x000fe20007ffe0ff */
[----:B------:R-:W-:Y:S02]  /*20f0*/  VIADD R12, R12, 0x4 ;  /* 0x000000040c0c7836 */ /* 0x000fe40000000000 */
[----:B------:R-:W-:Y:S02]  /*2100*/  VIADD R11, R11, 0x4 ;  /* 0x000000040b0b7836 */ /* 0x000fe40000000000 */
[----:B--2---:R-:W-:-:S06]  /*2110*/  FFMA R16, R5, R6, R16 ;  /* 0x0000000605107223 */ /* 0x004fcc0000000010 */
[----:B------:R-:W-:Y:S05]  /*2120*/  @P0 BRA `(.L_x_89) ;  /* 0xffffffec00180947 */ /* 0x000fea000383ffff */
[----:B------:R-:W-:-:S07]  /*2130*/  VIADD R12, R12, 0xfffffffe ;  /* 0xfffffffe0c0c7836 */ /* 0x000fce0000000000 */
.L_x_76:
        /* <DEDUP_REMOVED lines=15> */
[----:B0-----:R-:W-:Y:S01]  /*2230*/  VIADD R9, R8, 0xffffffe ;  /* 0x0ffffffe08097836 */ /* 0x001fe20000000000 */
[----:B------:R-:W-:-:S05]  /*2240*/  LOP3.LUT R8, RZ, R0, RZ, 0x33, !PT ;  /* 0x00000000ff087212 */ /* 0x000fca00078e33ff */
[----:B------:R-:W0:Y:S02]  /*2250*/  F2I.FTZ.U32.TRUNC.NTZ R5, R9 ;  /* 0x0000000900057305 */ /* 0x000e24000021f000 */
[----:B0-----:R-:W-:-:S05]  /*2260*/  IMAD R4, R5, R6, RZ ;  /* 0x0000000605047224 */ /* 0x001fca00078e02ff */
[----:B------:R-:W-:Y:S01]  /*2270*/  IADD3 R7, PT, PT, -R4, RZ, RZ ;  /* 0x000000ff04077210 */ /* 0x000fe20007ffe1ff */
[----:B------:R-:W-:-:S04]  /*2280*/  IMAD.MOV.U32 R4, RZ, RZ, RZ ;  /* 0x000000ffff047224 */ /* 0x000fc800078e00ff */
        /* <DEDUP_REMOVED lines=17> */
[----:B------:R-:W-:Y:S01]  /*23a0*/  IADD3 R9, PT, PT, R9, 0x1, -R2 ;  /* 0x0000000109097810 */ /* 0x000fe20007ffe802 */
[----:B------:R-:W-:Y:S06]  /*23b0*/  BRA `(.L_x_94) ;  /* 0x0000000000787947 */ /* 0x000fec0003800000 */
.L_x_93:
[----:B------:R-:W0:Y:S01]  /*23c0*/  LDCU UR10, c[0x0][0x3a8] ;  /* 0x00007500ff0a77ac */ /* 0x000e220008000800 */
[----:B------:R-:W-:Y:S02]  /*23d0*/  IMAD.MOV.U32 R4, RZ, RZ, RZ ;  /* 0x000000ffff047224 */ /* 0x000fe400078e00ff */
        /* <DEDUP_REMOVED lines=8> */
[----:B------:R-:W-:Y:S02]  /*2460*/  IADD3 R7, PT, PT, -R2, RZ, RZ ;  /* 0x000000ff02077210 */ /* 0x000fe40007ffe1ff */
        /* <DEDUP_REMOVED lines=18> */
[----:B------:R-:W-:-:S07]  /*2590*/  IMAD.IADD R9, R2, 0x1, -R9 ;  /* 0x0000000102097824 */ /* 0x000fce00078e0a09 */
.L_x_94:
[----:B------:R-:W-:Y:S05]  /*25a0*/  BSYNC.RECONVERGENT B0 ;  /* 0x0000000000007941 */ /* 0x000fea0003800200 */
.L_x_92:
[----:B------:R-:W-:Y:S01]  /*25b0*/  IABS R2, R3 ;  /* 0x0000000300027213 */ /* 0x000fe20000000000 */
[----:B------:R-:W0:Y:S01]  /*25c0*/  LDCU UR10, c[0x0][0x3ac] ;  /* 0x00007580ff0a77ac */ /* 0x000e220008000800 */
        /* <DEDUP_REMOVED lines=8> */
[----:B------:R-:W-:Y:S02]  /*2650*/  IMAD.MOV.U32 R3, RZ, RZ, R5 ;  /* 0x000000ffff037224 */ /* 0x000fe400078e0005 */
[----:B------:R-:W1:Y:S02]  /*2660*/  LDC.64 R4, c[0x0][0x390] ;  /* 0x0000e400ff047b82 */ /* 0x000e640000000a00 */
[----:B------:R-:W-:-:S05]  /*2670*/  @!P2 IMAD.MOV R3, RZ, RZ, -R3 ;  /* 0x000000ffff03a224 */ /* 0x000fca00078e0a03 */
[----:B------:R-:W-:-:S05]  /*2680*/  SEL R3, R8, R3, !P0 ;  /* 0x0000000308037207 */ /* 0x000fca0004000000 */
[----:B------:R-:W-:-:S05]  /*2690*/  IMAD.IADD R3, R3, 0x1, R0 ;  /* 0x0000000103037824 */ /* 0x000fca00078e0200 */
[----:B------:R-:W-:Y:S02]  /*26a0*/  IABS R11, R3 ;  /* 0x00000003000b7213 */ /* 0x000fe40000000000 */
[----:B------:R-:W-:-:S03]  /*26b0*/  ISETP.GE.AND P2, PT, R3, RZ, PT ;  /* 0x000000ff0300720c */ /* 0x000fc60003f46270 */
[----:B------:R-:W-:-:S05]  /*26c0*/  IMAD.HI.U32 R2, R7, R11, RZ ;  /* 0x0000000b07027227 */ /* 0x000fca00078e00ff */
[----:B------:R-:W-:-:S05]  /*26d0*/  IADD3 R2, PT, PT, -R2, RZ, RZ ;  /* 0x000000ff02027210 */ /* 0x000fca0007ffe1ff */
[C---:B------:R-:W-:Y:S02]  /*26e0*/  IMAD R11, R6.reuse, R2, R11 ;  /* 0x00000002060b7224 */ /* 0x040fe400078e020b */
[----:B------:R-:W2:Y:S03]  /*26f0*/  LDC.64 R2, c[0x0][0x388] ;  /* 0x0000e200ff027b82 */ /* 0x000ea60000000a00 */
        /* <DEDUP_REMOVED lines=8> */
[----:B------:R-:W-:Y:S01]  /*2780*/  @!P1 IMAD.IADD R11, R9, 0x1, R0 ;  /* 0x00000001090b9824 */ /* 0x000fe200078e0200 */
[----:B0-----:R-:W-:-:S03]  /*2790*/  IADD3 R9, PT, PT, R12, -UR10, RZ ;  /* 0x8000000a0c097c10 */ /* 0x001fc6000fffe0ff */
[----:B------:R-:W-:Y:S02]  /*27a0*/  IMAD R11, R15, R0, R11 ;  /* 0x000000000f0b7224 */ /* 0x000fe400078e020b */
[----:B-1----:R-:W-:-:S04]  /*27b0*/  IMAD.WIDE R4, R9, 0x4, R4 ;  /* 0x0000000409047825 */ /* 0x002fc800078e0204 */
[----:B--2---:R-:W-:Y:S01]  /*27c0*/  IMAD.WIDE R10, R11, 0x4, R2 ;  /* 0x000000040b0a7825 */ /* 0x004fe200078e0202 */
[----:B------:R-:W2:Y:S05]  /*27d0*/  LDG.E R13, desc[UR8][R4.64] ;  /* 0x00000008040d7981 */ /* 0x000eaa000c1e1900 */
[----:B------:R-:W2:Y:S01]  /*27e0*/  LDG.E R10, desc[UR8][R10.64] ;  /* 0x000000080a0a7981 */ /* 0x000ea2000c1e1900 */
[----:B------:R-:W-:Y:S01]  /*27f0*/  LOP3.LUT R18, RZ, R12, RZ, 0x33, !PT ;  /* 0x0000000cff127212 */ /* 0x000fe200078e33ff */
[----:B------:R-:W-:Y:S04]  /*2800*/  BSSY.RECONVERGENT B0, `(.L_x_95) ;  /* 0x0000027000007945 */ /* 0x000fe80003800200 */
[----:B------:R-:W-:-:S05]  /*2810*/  IMAD.IADD R9, R17, 0x1, R18 ;  /* 0x0000000111097824 */ /* 0x000fca00078e0212 */
[----:B------:R-:W-:Y:S01]  /*2820*/  ISETP.GT.AND P1, PT, R9, -0x1, PT ;  /* 0xffffffff0900780c */ /* 0x000fe20003f24270 */
[----:B--2---:R-:W-:-:S12]  /*2830*/  FFMA R16, R13, R10, R16 ;  /* 0x0000000a0d107223 */ /* 0x004fd80000000010 */
        /* <DEDUP_REMOVED lines=19> */
.L_x_96:
        /* <DEDUP_REMOVED lines=16> */
.L_x_97:
[----:B------:R-:W-:Y:S05]  /*2a70*/  BSYNC.RECONVERGENT B0 ;  /* 0x0000000000007941 */ /* 0x000fea0003800200 */
.L_x_95:
        /* <DEDUP_REMOVED lines=10> */
[----:B------:R-:W-:-:S04]  /*2b20*/  IMAD.MOV.U32 R9, RZ, RZ, R11 ;  /* 0x000000ffff097224 */ /* 0x000fc800078e000b */
        /* <DEDUP_REMOVED lines=18> */
[----:B------:R-:W-:-:S06]  /*2c50*/  IMAD.WIDE R2, R7, 0x4, R2 ;  /* 0x0000000407027825 */ /* 0x000fcc00078e0202 */
[----:B------:R-:W2:Y:S01]  /*2c60*/  LDG.E R2, desc[UR8][R2.64] ;  /* 0x0000000802027981 */ /* 0x000ea2000c1e1900 */
[----:B------:R-:W-:Y:S01]  /*2c70*/  IADD3 R12, PT, PT, R12, 0x2, RZ ;  /* 0x000000020c0c7810 */ /* 0x000fe20007ffe0ff */
[----:B--2---:R-:W-:-:S07]  /*2c80*/  FFMA R16, R5, R2, R16 ;  /* 0x0000000205107223 */ /* 0x004fce0000000010 */
.L_x_91:
[----:B------:R-:W-:-:S09]  /*2c90*/  ULOP3.LUT UP0, URZ, UR5, 0x1, URZ, 0xc0, !UPT ;  /* 0x0000000105ff7892 */ /* 0x000fd2000f80c0ff */
        /* <DEDUP_REMOVED lines=38> */
.L_x_99:
[----:B------:R-:W0:Y:S01]  /*2f00*/  LDCU UR10, c[0x0][0x3a8] ;  /* 0x00007500ff0a77ac */ /* 0x000e220008000800 */
[----:B------:R-:W-:Y:S01]  /*2f10*/  IMAD.MOV.U32 R4, RZ, RZ, RZ ;  /* 0x000000ffff047224 */ /* 0x000fe200078e00ff */
[----:B------:R-:W-:Y:S01]  /*2f20*/  IABS R6, R17 ;  /* 0x0000001100067213 */ /* 0x000fe20000000000 */
[----:B0-----:R-:W-:-:S05]  /*2f30*/  IMAD.U32 R0, RZ, RZ, UR10 ;  /* 0x0000000aff007e24 */ /* 0x001fca000f8e00ff */
[----:B------:R-:W-:-:S04]  /*2f40*/  IABS R2, R0 ;  /* 0x0000000000027213 */ /* 0x000fc80000000000 */
[----:B------:R-:W0:Y:S08]  /*2f50*/  I2F.RP R7, R2 ;  /* 0x0000000200077306 */ /* 0x000e300000209400 */
[----:B0-----:R-:W0:Y:S02]  /*2f60*/  MUFU.RCP R7, R7 ;  /* 0x0000000700077308 */ /* 0x001e240000001000 */
[----:B0-----:R-:W-:-:S06]  /*2f70*/  VIADD R8, R7, 0xffffffe ;  /* 0x0ffffffe07087836 */ /* 0x001fcc0000000000 */
[----:B------:R-:W0:Y:S02]  /*2f80*/  F2I.FTZ.U32.TRUNC.NTZ R5, R8 ;  /* 0x0000000800057305 */ /* 0x000e24000021f000 */
[----:B0-----:R-:W-:-:S05]  /*2f90*/  IMAD R3, R5, R2, RZ ;  /* 0x0000000205037224 */ /* 0x001fca00078e02ff */
[----:B------:R-:W-:-:S05]  /*2fa0*/  IADD3 R3, PT, PT, -R3, RZ, RZ ;  /* 0x000000ff03037210 */ /* 0x000fca0007ffe1ff */
        /* <DEDUP_REMOVED lines=20> */
.L_x_100:
[----:B------:R-:W-:Y:S05]  /*30f0*/  BSYNC.RECONVERGENT B0 ;  /* 0x0000000000007941 */ /* 0x000fea0003800200 */
.L_x_98:
[----:B------:R-:W-:Y:S01]  /*3100*/  IABS R5, R17 ;  /* 0x0000001100057213 */ /* 0x000fe20000000000 */
[----:B------:R-:W0:Y:S01]  /*3110*/  LDCU UR10, c[0x0][0x3ac] ;  /* 0x00007580ff0a77ac */ /* 0x000e220008000800 */
        /* <DEDUP_REMOVED lines=9> */
[----:B------:R-:W-:Y:S02]  /*31b0*/  SEL R5, R3, R6, !P0 ;  /* 0x0000000603057207 */ /* 0x000fe40004000000 */
[----:B------:R-:W1:Y:S03]  /*31c0*/  LDC.64 R6, c[0x0][0x390] ;  /* 0x0000e400ff067b82 */ /* 0x000e660000000a00 */
        /* <DEDUP_REMOVED lines=19> */
[----:B--2---:R-:W-:Y:S02]  /*3300*/  IMAD.WIDE R4, R3, 0x4, R4 ;  /* 0x0000000403047825 */ /* 0x004fe400078e0204 */
[----:B------:R-:W2:Y:S04]  /*3310*/  LDG.E R7, desc[UR8][R6.64] ;  /* 0x0000000806077981 */ /* 0x000ea8000c1e1900 */
[----:B------:R-:W2:Y:S02]  /*3320*/  LDG.E R4, desc[UR8][R4.64] ;  /* 0x0000000804047981 */ /* 0x000ea4000c1e1900 */
[----:B--2---:R-:W-:-:S07]  /*3330*/  FFMA R16, R7, R4, R16 ;  /* 0x0000000407107223 */ /* 0x004fce0000000010 */
.L_x_90:
[----:B------:R-:W0:Y:S01]  /*3340*/  LDC R4, c[0x0][0x3b4] ;  /* 0x0000ed00ff047b82 */ /* 0x000e220000000800 */
[----:B------:R-:W-:Y:S01]  /*3350*/  IMAD.MOV.U32 R2, RZ, RZ, RZ ;  /* 0x000000ffff027224 */ /* 0x000fe200078e00ff */
[----:B------:R-:W-:Y:S02]  /*3360*/  IABS R8, R19 ;  /* 0x0000001300087213 */ /* 0x000fe40000000000 */
[----:B0-----:R-:W-:-:S04]  /*3370*/  IABS R5, R4 ;  /* 0x0000000400057213 */ /* 0x001fc80000000000 */
[----:B------:R-:W0:Y:S08]  /*3380*/  I2F.RP R6, R5 ;  /* 0x0000000500067306 */ /* 0x000e300000209400 */
[----:B0-----:R-:W0:Y:S02]  /*3390*/  MUFU.RCP R6, R6 ;  /* 0x0000000600067308 */ /* 0x001e240000001000 */
[----:B0-----:R-:W-:-:S06]  /*33a0*/  VIADD R3, R6, 0xffffffe ;  /* 0x0ffffffe06037836 */ /* 0x001fcc0000000000 */
        /* <DEDUP_REMOVED lines=12> */
[----:B------:R-:W0:Y:S01]  /*3470*/  LDC.64 R2, c[0x0][0x380] ;  /* 0x0000e000ff027b82 */ /* 0x000e220000000a00 */
[-C--:B------:R-:W-:Y:S01]  /*3480*/  LOP3.LUT R5, R19, R4.reuse, RZ, 0x3c, !PT ;  /* 0x0000000413057212 */ /* 0x080fe200078e3cff */
[----:B------:R-:W-:-:S03]  /*3490*/  IMAD R19, R14, R4, R19 ;  /* 0x000000040e137224 */ /* 0x000fc600078e0213 */
[----:B------:R-:W-:-:S06]  /*34a0*/  ISETP.GE.AND P2, PT, R5, RZ, PT ;  /* 0x000000ff0500720c */ /* 0x000fcc0003f46270 */
[----:B------:R-:W-:Y:S01]  /*34b0*/  @P0 VIADD R0, R0, 0x1 ;  /* 0x0000000100000836 */ /* 0x000fe20000000000 */
[----:B------:R-:W-:-:S06]  /*34c0*/  ISETP.GE.AND P0, PT, R19, UR4, PT ;  /* 0x0000000413007c0c */ /* 0x000fcc000bf06270 */
[----:B------:R-:W-:Y:S01]  /*34d0*/  @!P2 IMAD.MOV R0, RZ, RZ, -R0 ;  /* 0x000000ffff00a224 */ /* 0x000fe200078e0a00 */
[----:B------:R-:W-:-:S05]  /*34e0*/  @!P1 LOP3.LUT R0, RZ, R4, RZ, 0x33, !PT ;  /* 0x00000004ff009212 */ /* 0x000fca00078e33ff */
[----:B0-----:R-:W-:-:S05]  /*34f0*/  IMAD.WIDE R2, R0, 0x4, R2 ;  /* 0x0000000400027825 */ /* 0x001fca00078e0202 */
[----:B------:R1:W-:Y:S01]  /*3500*/  STG.E desc[UR8][R2.64], R16 ;  /* 0x0000001002007986 */ /* 0x0003e2000c101908 */
[----:B------:R-:W-:Y:S05]  /*3510*/  @!P0 BRA `(.L_x_101) ;  /* 0xffffffcc00a48947 */ /* 0x000fea000383ffff */
[----:B------:R-:W-:Y:S05]  /*3520*/  EXIT ;  /* 0x000000000000794d */ /* 0x000fea0003800000 */
.L_x_102:
        /* <DEDUP_REMOVED lines=13> */
.L_x_106:


//--------------------- .nv.shared.reserved.0     --------------------------
	.section	.nv.shared.reserved.0,"aw",@nobits
	.weak		__nv_reservedSMEM_offset_0_alias
	.size		__nv_reservedSMEM_offset_0_alias, 0, 64
	.other		__nv_reservedSMEM_offset_0_alias,@"STO_CUDA_RESERVED_SHARED STV_DEFAULT"
__nv_reservedSMEM_offset_0_alias:
	.zero		0
	.zero		64


//--------------------- .nv.constant0.colfilter_bwd --------------------------
	.section	.nv.constant0.colfilter_bwd,"a",@progbits
	.sectionflags	@""
	.align	4
.nv.constant0.colfilter_bwd:
	.zero		952


//--------------------- .nv.constant0.colfilter   --------------------------
	.section	.nv.constant0.colfilter,"a",@progbits
	.sectionflags	@""
	.align	4
.nv.constant0.colfilter:
	.zero		952


//--------------------- .nv.constant0.rowfilter_bwd --------------------------
	.section	.nv.constant0.rowfilter_bwd,"a",@progbits
	.sectionflags	@""
	.align	4
.nv.constant0.rowfilter_bwd:
	.zero		952


//--------------------- .nv.constant0.rowfilter   --------------------------
	.section	.nv.constant0.rowfilter,"a",@progbits
	.sectionflags	@""
	.align	4
.nv.constant0.rowfilter:
	.zero		952


//--------------------- SYMBOLS --------------------------

	.type		.nv.reservedSmem.offset0,@object
	.size		.nv.reservedSmem.offset0,0x4
